//
// Generated by NVIDIA NVVM Compiler
//
// Compiler Build ID: CL-36424714
// Cuda compilation tools, release 13.0, V13.0.88
// Based on NVVM 20.0.0
//

.version 9.0
.target sm_100
.address_size 64

	// .globl	_Z13matrixMulCUDAPdS_S_iii
// _ZZ13matrixMulCUDAPdS_S_iiiE2AC has been demoted
// _ZZ13matrixMulCUDAPdS_S_iiiE2BC has been demoted

.visible .entry _Z13matrixMulCUDAPdS_S_iii(
	.param .u64 .ptr .align 1 _Z13matrixMulCUDAPdS_S_iii_param_0,
	.param .u64 .ptr .align 1 _Z13matrixMulCUDAPdS_S_iii_param_1,
	.param .u64 .ptr .align 1 _Z13matrixMulCUDAPdS_S_iii_param_2,
	.param .u32 _Z13matrixMulCUDAPdS_S_iii_param_3,
	.param .u32 _Z13matrixMulCUDAPdS_S_iii_param_4,
	.param .u32 _Z13matrixMulCUDAPdS_S_iii_param_5
)
{
	.reg .pred 	%p<103>;
	.reg .b32 	%r<128>;
	.reg .b64 	%rd<69>;
	.reg .b64 	%fd<98>;
	// demoted variable
	.shared .align 8 .b8 _ZZ13matrixMulCUDAPdS_S_iiiE2AC[16384];
	// demoted variable
	.shared .align 8 .b8 _ZZ13matrixMulCUDAPdS_S_iiiE2BC[16384];
	ld.param.u64 	%rd4, [_Z13matrixMulCUDAPdS_S_iii_param_0];
	ld.param.u64 	%rd5, [_Z13matrixMulCUDAPdS_S_iii_param_1];
	ld.param.u64 	%rd3, [_Z13matrixMulCUDAPdS_S_iii_param_2];
	ld.param.u32 	%r47, [_Z13matrixMulCUDAPdS_S_iii_param_4];
	ld.param.u32 	%r48, [_Z13matrixMulCUDAPdS_S_iii_param_5];
	cvta.to.global.u64 	%rd1, %rd5;
	cvta.to.global.u64 	%rd2, %rd4;
	setp.lt.s32 	%p1, %r47, 1;
	@%p1 bra 	$L__BB0_71;
	mov.u32 	%r50, %ctaid.x;
	shl.b32 	%r51, %r50, 4;
	mov.u32 	%r52, %tid.x;
	add.s32 	%r1, %r51, %r52;
	mov.u32 	%r2, %tid.y;
	shl.b32 	%r53, %r50, 11;
	shl.b32 	%r54, %r52, 7;
	add.s32 	%r3, %r53, %r54;
	shl.b32 	%r55, %r52, 10;
	mov.u32 	%r56, _ZZ13matrixMulCUDAPdS_S_iiiE2AC;
	add.s32 	%r4, %r56, %r55;
	mov.u32 	%r57, %ctaid.y;
	shl.b32 	%r58, %r57, 4;
	add.s32 	%r5, %r58, %r52;
	shl.b32 	%r59, %r57, 11;
	add.s32 	%r6, %r59, %r54;
	mov.u32 	%r60, _ZZ13matrixMulCUDAPdS_S_iiiE2BC;
	add.s32 	%r7, %r60, %r55;
	and.b32  	%r8, %r47, 7;
	setp.lt.u32 	%p2, %r47, 8;
	mov.b32 	%r125, 0;
	@%p2 bra 	$L__BB0_36;
	and.b32  	%r125, %r47, 2147483640;
	mov.b32 	%r123, 0;
$L__BB0_3:
	.pragma "nounroll";
	setp.ge.u32 	%p3, %r1, %r48;
	shl.b32 	%r62, %r123, 4;
	add.s32 	%r63, %r62, %r2;
	setp.gt.u32 	%p4, %r63, 127;
	shl.b32 	%r64, %r63, 3;
	add.s32 	%r12, %r4, %r64;
	or.pred  	%p5, %p3, %p4;
	@%p5 bra 	$L__BB0_5;
	add.s32 	%r65, %r3, %r63;
	mul.wide.u32 	%rd6, %r65, 8;
	add.s64 	%rd7, %rd2, %rd6;
	ld.global.f64 	%fd3, [%rd7];
	st.shared.f64 	[%r12], %fd3;
$L__BB0_5:
	setp.gt.u32 	%p6, %r63, 127;
	setp.ge.u32 	%p7, %r5, %r48;
	add.s32 	%r13, %r7, %r64;
	or.pred  	%p8, %p7, %p6;
	@%p8 bra 	$L__BB0_7;
	add.s32 	%r67, %r6, %r63;
	mul.wide.u32 	%rd8, %r67, 8;
	add.s64 	%rd9, %rd1, %rd8;
	ld.global.f64 	%fd4, [%rd9];
	st.shared.f64 	[%r13], %fd4;
$L__BB0_7:
	setp.ge.u32 	%p9, %r1, %r48;
	add.s32 	%r14, %r63, 16;
	setp.gt.u32 	%p10, %r14, 127;
	or.pred  	%p11, %p9, %p10;
	@%p11 bra 	$L__BB0_9;
	add.s32 	%r68, %r3, %r14;
	mul.wide.u32 	%rd10, %r68, 8;
	add.s64 	%rd11, %rd2, %rd10;
	ld.global.f64 	%fd5, [%rd11];
	st.shared.f64 	[%r12+128], %fd5;
$L__BB0_9:
	setp.gt.u32 	%p12, %r14, 127;
	setp.ge.u32 	%p13, %r5, %r48;
	or.pred  	%p14, %p13, %p12;
	@%p14 bra 	$L__BB0_11;
	add.s32 	%r69, %r6, %r14;
	mul.wide.u32 	%rd12, %r69, 8;
	add.s64 	%rd13, %rd1, %rd12;
	ld.global.f64 	%fd6, [%rd13];
	st.shared.f64 	[%r13+128], %fd6;
$L__BB0_11:
	setp.ge.u32 	%p15, %r1, %r48;
	add.s32 	%r15, %r63, 32;
	setp.gt.u32 	%p16, %r15, 127;
	or.pred  	%p17, %p15, %p16;
	@%p17 bra 	$L__BB0_13;
	add.s32 	%r70, %r3, %r15;
	mul.wide.u32 	%rd14, %r70, 8;
	add.s64 	%rd15, %rd2, %rd14;
	ld.global.f64 	%fd7, [%rd15];
	st.shared.f64 	[%r12+256], %fd7;
$L__BB0_13:
	setp.gt.u32 	%p18, %r15, 127;
	setp.ge.u32 	%p19, %r5, %r48;
	or.pred  	%p20, %p19, %p18;
	@%p20 bra 	$L__BB0_15;
	add.s32 	%r71, %r6, %r15;
	mul.wide.u32 	%rd16, %r71, 8;
	add.s64 	%rd17, %rd1, %rd16;
	ld.global.f64 	%fd8, [%rd17];
	st.shared.f64 	[%r13+256], %fd8;
$L__BB0_15:
	setp.ge.u32 	%p21, %r1, %r48;
	add.s32 	%r16, %r63, 48;
	setp.gt.u32 	%p22, %r16, 127;
	or.pred  	%p23, %p21, %p22;
	@%p23 bra 	$L__BB0_17;
	add.s32 	%r72, %r3, %r16;
	mul.wide.u32 	%rd18, %r72, 8;
	add.s64 	%rd19, %rd2, %rd18;
	ld.global.f64 	%fd9, [%rd19];
	st.shared.f64 	[%r12+384], %fd9;
$L__BB0_17:
	setp.gt.u32 	%p24, %r16, 127;
	setp.ge.u32 	%p25, %r5, %r48;
	or.pred  	%p26, %p25, %p24;
	@%p26 bra 	$L__BB0_19;
	add.s32 	%r73, %r6, %r16;
	mul.wide.u32 	%rd20, %r73, 8;
	add.s64 	%rd21, %rd1, %rd20;
	ld.global.f64 	%fd10, [%rd21];
	st.shared.f64 	[%r13+384], %fd10;
$L__BB0_19:
	setp.ge.u32 	%p27, %r1, %r48;
	add.s32 	%r17, %r63, 64;
	setp.gt.u32 	%p28, %r17, 127;
	or.pred  	%p29, %p27, %p28;
	@%p29 bra 	$L__BB0_21;
	add.s32 	%r74, %r3, %r17;
	mul.wide.u32 	%rd22, %r74, 8;
	add.s64 	%rd23, %rd2, %rd22;
	ld.global.f64 	%fd11, [%rd23];
	st.shared.f64 	[%r12+512], %fd11;
$L__BB0_21:
	setp.gt.u32 	%p30, %r17, 127;
	setp.ge.u32 	%p31, %r5, %r48;
	or.pred  	%p32, %p31, %p30;
	@%p32 bra 	$L__BB0_23;
	add.s32 	%r75, %r6, %r17;
	mul.wide.u32 	%rd24, %r75, 8;
	add.s64 	%rd25, %rd1, %rd24;
	ld.global.f64 	%fd12, [%rd25];
	st.shared.f64 	[%r13+512], %fd12;
$L__BB0_23:
	setp.ge.u32 	%p33, %r1, %r48;
	add.s32 	%r18, %r63, 80;
	setp.gt.u32 	%p34, %r18, 127;
	or.pred  	%p35, %p33, %p34;
	@%p35 bra 	$L__BB0_25;
	add.s32 	%r76, %r3, %r18;
	mul.wide.u32 	%rd26, %r76, 8;
	add.s64 	%rd27, %rd2, %rd26;
	ld.global.f64 	%fd13, [%rd27];
	st.shared.f64 	[%r12+640], %fd13;
$L__BB0_25:
	setp.gt.u32 	%p36, %r18, 127;
	setp.ge.u32 	%p37, %r5, %r48;
	or.pred  	%p38, %p37, %p36;
	@%p38 bra 	$L__BB0_27;
	add.s32 	%r77, %r6, %r18;
	mul.wide.u32 	%rd28, %r77, 8;
	add.s64 	%rd29, %rd1, %rd28;
	ld.global.f64 	%fd14, [%rd29];
	st.shared.f64 	[%r13+640], %fd14;
$L__BB0_27:
	setp.ge.u32 	%p39, %r1, %r48;
	add.s32 	%r19, %r63, 96;
	setp.gt.u32 	%p40, %r19, 127;
	or.pred  	%p41, %p39, %p40;
	@%p41 bra 	$L__BB0_29;
	add.s32 	%r78, %r3, %r19;
	mul.wide.u32 	%rd30, %r78, 8;
	add.s64 	%rd31, %rd2, %rd30;
	ld.global.f64 	%fd15, [%rd31];
	st.shared.f64 	[%r12+768], %fd15;
$L__BB0_29:
	setp.gt.u32 	%p42, %r19, 127;
	setp.ge.u32 	%p43, %r5, %r48;
	or.pred  	%p44, %p43, %p42;
	@%p44 bra 	$L__BB0_31;
	add.s32 	%r79, %r6, %r19;
	mul.wide.u32 	%rd32, %r79, 8;
	add.s64 	%rd33, %rd1, %rd32;
	ld.global.f64 	%fd16, [%rd33];
	st.shared.f64 	[%r13+768], %fd16;
$L__BB0_31:
	setp.ge.u32 	%p45, %r1, %r48;
	add.s32 	%r20, %r63, 112;
	setp.gt.u32 	%p46, %r20, 127;
	or.pred  	%p47, %p45, %p46;
	@%p47 bra 	$L__BB0_33;
	add.s32 	%r80, %r3, %r20;
	mul.wide.u32 	%rd34, %r80, 8;
	add.s64 	%rd35, %rd2, %rd34;
	ld.global.f64 	%fd17, [%rd35];
	st.shared.f64 	[%r12+896], %fd17;
$L__BB0_33:
	setp.gt.u32 	%p48, %r20, 127;
	setp.ge.u32 	%p49, %r5, %r48;
	or.pred  	%p50, %p49, %p48;
	@%p50 bra 	$L__BB0_35;
	add.s32 	%r81, %r6, %r20;
	mul.wide.u32 	%rd36, %r81, 8;
	add.s64 	%rd37, %rd1, %rd36;
	ld.global.f64 	%fd18, [%rd37];
	st.shared.f64 	[%r13+896], %fd18;
$L__BB0_35:
	add.s32 	%r123, %r123, 8;
	setp.ne.s32 	%p51, %r123, %r125;
	@%p51 bra 	$L__BB0_3;
$L__BB0_36:
	setp.eq.s32 	%p52, %r8, 0;
	@%p52 bra 	$L__BB0_71;
	and.b32  	%r23, %r47, 3;
	setp.lt.u32 	%p53, %r8, 4;
	@%p53 bra 	$L__BB0_55;
	setp.ge.u32 	%p54, %r1, %r48;
	shl.b32 	%r82, %r125, 4;
	add.s32 	%r83, %r82, %r2;
	setp.gt.u32 	%p55, %r83, 127;
	shl.b32 	%r84, %r83, 3;
	add.s32 	%r25, %r4, %r84;
	or.pred  	%p56, %p54, %p55;
	@%p56 bra 	$L__BB0_40;
	add.s32 	%r85, %r3, %r83;
	mul.wide.u32 	%rd38, %r85, 8;
	add.s64 	%rd39, %rd2, %rd38;
	ld.global.f64 	%fd19, [%rd39];
	st.shared.f64 	[%r25], %fd19;
$L__BB0_40:
	setp.gt.u32 	%p57, %r83, 127;
	setp.ge.u32 	%p58, %r5, %r48;
	add.s32 	%r26, %r7, %r84;
	or.pred  	%p59, %p58, %p57;
	@%p59 bra 	$L__BB0_42;
	add.s32 	%r87, %r6, %r83;
	mul.wide.u32 	%rd40, %r87, 8;
	add.s64 	%rd41, %rd1, %rd40;
	ld.global.f64 	%fd20, [%rd41];
	st.shared.f64 	[%r26], %fd20;
$L__BB0_42:
	setp.ge.u32 	%p60, %r1, %r48;
	add.s32 	%r27, %r83, 16;
	setp.gt.u32 	%p61, %r27, 127;
	or.pred  	%p62, %p60, %p61;
	@%p62 bra 	$L__BB0_44;
	add.s32 	%r88, %r3, %r27;
	mul.wide.u32 	%rd42, %r88, 8;
	add.s64 	%rd43, %rd2, %rd42;
	ld.global.f64 	%fd21, [%rd43];
	st.shared.f64 	[%r25+128], %fd21;
$L__BB0_44:
	setp.gt.u32 	%p63, %r27, 127;
	setp.ge.u32 	%p64, %r5, %r48;
	or.pred  	%p65, %p64, %p63;
	@%p65 bra 	$L__BB0_46;
	add.s32 	%r89, %r6, %r27;
	mul.wide.u32 	%rd44, %r89, 8;
	add.s64 	%rd45, %rd1, %rd44;
	ld.global.f64 	%fd22, [%rd45];
	st.shared.f64 	[%r26+128], %fd22;
$L__BB0_46:
	setp.ge.u32 	%p66, %r1, %r48;
	add.s32 	%r28, %r83, 32;
	setp.gt.u32 	%p67, %r28, 127;
	or.pred  	%p68, %p66, %p67;
	@%p68 bra 	$L__BB0_48;
	add.s32 	%r90, %r3, %r28;
	mul.wide.u32 	%rd46, %r90, 8;
	add.s64 	%rd47, %rd2, %rd46;
	ld.global.f64 	%fd23, [%rd47];
	st.shared.f64 	[%r25+256], %fd23;
$L__BB0_48:
	setp.gt.u32 	%p69, %r28, 127;
	setp.ge.u32 	%p70, %r5, %r48;
	or.pred  	%p71, %p70, %p69;
	@%p71 bra 	$L__BB0_50;
	add.s32 	%r91, %r6, %r28;
	mul.wide.u32 	%rd48, %r91, 8;
	add.s64 	%rd49, %rd1, %rd48;
	ld.global.f64 	%fd24, [%rd49];
	st.shared.f64 	[%r26+256], %fd24;
$L__BB0_50:
	setp.ge.u32 	%p72, %r1, %r48;
	add.s32 	%r29, %r83, 48;
	setp.gt.u32 	%p73, %r29, 127;
	or.pred  	%p74, %p72, %p73;
	@%p74 bra 	$L__BB0_52;
	add.s32 	%r92, %r3, %r29;
	mul.wide.u32 	%rd50, %r92, 8;
	add.s64 	%rd51, %rd2, %rd50;
	ld.global.f64 	%fd25, [%rd51];
	st.shared.f64 	[%r25+384], %fd25;
$L__BB0_52:
	setp.gt.u32 	%p75, %r29, 127;
	setp.ge.u32 	%p76, %r5, %r48;
	or.pred  	%p77, %p76, %p75;
	@%p77 bra 	$L__BB0_54;
	add.s32 	%r93, %r6, %r29;
	mul.wide.u32 	%rd52, %r93, 8;
	add.s64 	%rd53, %rd1, %rd52;
	ld.global.f64 	%fd26, [%rd53];
	st.shared.f64 	[%r26+384], %fd26;
$L__BB0_54:
	add.s32 	%r125, %r125, 4;
$L__BB0_55:
	setp.eq.s32 	%p78, %r23, 0;
	@%p78 bra 	$L__BB0_71;
	setp.eq.s32 	%p79, %r23, 1;
	@%p79 bra 	$L__BB0_66;
	setp.ge.u32 	%p80, %r1, %r48;
	shl.b32 	%r94, %r125, 4;
	add.s32 	%r95, %r94, %r2;
	setp.gt.u32 	%p81, %r95, 127;
	shl.b32 	%r96, %r95, 3;
	add.s32 	%r33, %r4, %r96;
	or.pred  	%p82, %p80, %p81;
	@%p82 bra 	$L__BB0_59;
	add.s32 	%r97, %r3, %r95;
	mul.wide.u32 	%rd54, %r97, 8;
	add.s64 	%rd55, %rd2, %rd54;
	ld.global.f64 	%fd27, [%rd55];
	st.shared.f64 	[%r33], %fd27;
$L__BB0_59:
	setp.gt.u32 	%p83, %r95, 127;
	setp.ge.u32 	%p84, %r5, %r48;
	add.s32 	%r34, %r7, %r96;
	or.pred  	%p85, %p84, %p83;
	@%p85 bra 	$L__BB0_61;
	add.s32 	%r99, %r6, %r95;
	mul.wide.u32 	%rd56, %r99, 8;
	add.s64 	%rd57, %rd1, %rd56;
	ld.global.f64 	%fd28, [%rd57];
	st.shared.f64 	[%r34], %fd28;
$L__BB0_61:
	setp.ge.u32 	%p86, %r1, %r48;
	add.s32 	%r35, %r95, 16;
	setp.gt.u32 	%p87, %r35, 127;
	or.pred  	%p88, %p86, %p87;
	@%p88 bra 	$L__BB0_63;
	add.s32 	%r100, %r3, %r35;
	mul.wide.u32 	%rd58, %r100, 8;
	add.s64 	%rd59, %rd2, %rd58;
	ld.global.f64 	%fd29, [%rd59];
	st.shared.f64 	[%r33+128], %fd29;
$L__BB0_63:
	setp.gt.u32 	%p89, %r35, 127;
	setp.ge.u32 	%p90, %r5, %r48;
	or.pred  	%p91, %p90, %p89;
	@%p91 bra 	$L__BB0_65;
	add.s32 	%r101, %r6, %r35;
	mul.wide.u32 	%rd60, %r101, 8;
	add.s64 	%rd61, %rd1, %rd60;
	ld.global.f64 	%fd30, [%rd61];
	st.shared.f64 	[%r34+128], %fd30;
$L__BB0_65:
	add.s32 	%r125, %r125, 2;
$L__BB0_66:
	and.b32  	%r102, %r47, 1;
	setp.eq.b32 	%p92, %r102, 1;
	not.pred 	%p93, %p92;
	@%p93 bra 	$L__BB0_71;
	setp.ge.u32 	%p94, %r1, %r48;
	shl.b32 	%r103, %r125, 4;
	add.s32 	%r104, %r103, %r2;
	setp.gt.u32 	%p95, %r104, 127;
	or.pred  	%p96, %p94, %p95;
	@%p96 bra 	$L__BB0_69;
	add.s32 	%r105, %r3, %r104;
	mul.wide.u32 	%rd62, %r105, 8;
	add.s64 	%rd63, %rd2, %rd62;
	ld.global.f64 	%fd31, [%rd63];
	shl.b32 	%r106, %r104, 3;
	add.s32 	%r107, %r4, %r106;
	st.shared.f64 	[%r107], %fd31;
$L__BB0_69:
	setp.gt.u32 	%p97, %r104, 127;
	setp.ge.u32 	%p98, %r5, %r48;
	or.pred  	%p99, %p98, %p97;
	@%p99 bra 	$L__BB0_71;
	add.s32 	%r108, %r6, %r104;
	mul.wide.u32 	%rd64, %r108, 8;
	add.s64 	%rd65, %rd1, %rd64;
	ld.global.f64 	%fd32, [%rd65];
	shl.b32 	%r109, %r104, 3;
	add.s32 	%r110, %r7, %r109;
	st.shared.f64 	[%r110], %fd32;
$L__BB0_71:
	bar.sync 	0;
	mov.u32 	%r39, %tid.x;
	shl.b32 	%r112, %r39, 10;
	mov.u32 	%r113, _ZZ13matrixMulCUDAPdS_S_iiiE2AC;
	add.s32 	%r40, %r113, %r112;
	mov.u32 	%r41, %tid.y;
	shl.b32 	%r114, %r41, 10;
	mov.u32 	%r115, _ZZ13matrixMulCUDAPdS_S_iiiE2BC;
	add.s32 	%r42, %r115, %r114;
	mov.f64 	%fd97, 0d0000000000000000;
	mov.b32 	%r127, 64;
$L__BB0_72:
	add.s32 	%r116, %r40, %r127;
	ld.shared.f64 	%fd34, [%r116+-64];
	add.s32 	%r117, %r42, %r127;
	ld.shared.f64 	%fd35, [%r117+-64];
	sub.f64 	%fd36, %fd34, %fd35;
	fma.rn.f64 	%fd37, %fd36, %fd36, %fd97;
	ld.shared.f64 	%fd38, [%r116+-56];
	ld.shared.f64 	%fd39, [%r117+-56];
	sub.f64 	%fd40, %fd38, %fd39;
	fma.rn.f64 	%fd41, %fd40, %fd40, %fd37;
	ld.shared.f64 	%fd42, [%r116+-48];
	ld.shared.f64 	%fd43, [%r117+-48];
	sub.f64 	%fd44, %fd42, %fd43;
	fma.rn.f64 	%fd45, %fd44, %fd44, %fd41;
	ld.shared.f64 	%fd46, [%r116+-40];
	ld.shared.f64 	%fd47, [%r117+-40];
	sub.f64 	%fd48, %fd46, %fd47;
	fma.rn.f64 	%fd49, %fd48, %fd48, %fd45;
	ld.shared.f64 	%fd50, [%r116+-32];
	ld.shared.f64 	%fd51, [%r117+-32];
	sub.f64 	%fd52, %fd50, %fd51;
	fma.rn.f64 	%fd53, %fd52, %fd52, %fd49;
	ld.shared.f64 	%fd54, [%r116+-24];
	ld.shared.f64 	%fd55, [%r117+-24];
	sub.f64 	%fd56, %fd54, %fd55;
	fma.rn.f64 	%fd57, %fd56, %fd56, %fd53;
	ld.shared.f64 	%fd58, [%r116+-16];
	ld.shared.f64 	%fd59, [%r117+-16];
	sub.f64 	%fd60, %fd58, %fd59;
	fma.rn.f64 	%fd61, %fd60, %fd60, %fd57;
	ld.shared.f64 	%fd62, [%r116+-8];
	ld.shared.f64 	%fd63, [%r117+-8];
	sub.f64 	%fd64, %fd62, %fd63;
	fma.rn.f64 	%fd65, %fd64, %fd64, %fd61;
	ld.shared.f64 	%fd66, [%r116];
	ld.shared.f64 	%fd67, [%r117];
	sub.f64 	%fd68, %fd66, %fd67;
	fma.rn.f64 	%fd69, %fd68, %fd68, %fd65;
	ld.shared.f64 	%fd70, [%r116+8];
	ld.shared.f64 	%fd71, [%r117+8];
	sub.f64 	%fd72, %fd70, %fd71;
	fma.rn.f64 	%fd73, %fd72, %fd72, %fd69;
	ld.shared.f64 	%fd74, [%r116+16];
	ld.shared.f64 	%fd75, [%r117+16];
	sub.f64 	%fd76, %fd74, %fd75;
	fma.rn.f64 	%fd77, %fd76, %fd76, %fd73;
	ld.shared.f64 	%fd78, [%r116+24];
	ld.shared.f64 	%fd79, [%r117+24];
	sub.f64 	%fd80, %fd78, %fd79;
	fma.rn.f64 	%fd81, %fd80, %fd80, %fd77;
	ld.shared.f64 	%fd82, [%r116+32];
	ld.shared.f64 	%fd83, [%r117+32];
	sub.f64 	%fd84, %fd82, %fd83;
	fma.rn.f64 	%fd85, %fd84, %fd84, %fd81;
	ld.shared.f64 	%fd86, [%r116+40];
	ld.shared.f64 	%fd87, [%r117+40];
	sub.f64 	%fd88, %fd86, %fd87;
	fma.rn.f64 	%fd89, %fd88, %fd88, %fd85;
	ld.shared.f64 	%fd90, [%r116+48];
	ld.shared.f64 	%fd91, [%r117+48];
	sub.f64 	%fd92, %fd90, %fd91;
	fma.rn.f64 	%fd93, %fd92, %fd92, %fd89;
	ld.shared.f64 	%fd94, [%r116+56];
	ld.shared.f64 	%fd95, [%r117+56];
	sub.f64 	%fd96, %fd94, %fd95;
	fma.rn.f64 	%fd97, %fd96, %fd96, %fd93;
	add.s32 	%r127, %r127, 128;
	setp.ne.s32 	%p100, %r127, 1088;
	@%p100 bra 	$L__BB0_72;
	mov.u32 	%r118, %ctaid.x;
	shl.b32 	%r119, %r118, 4;
	add.s32 	%r45, %r119, %r39;
	setp.ge.u32 	%p101, %r45, %r48;
	@%p101 bra 	$L__BB0_76;
	mov.u32 	%r120, %ctaid.y;
	shl.b32 	%r121, %r120, 4;
	add.s32 	%r46, %r121, %r41;
	setp.ge.u32 	%p102, %r46, %r48;
	@%p102 bra 	$L__BB0_76;
	mad.lo.s32 	%r122, %r48, %r45, %r46;
	cvta.to.global.u64 	%rd66, %rd3;
	mul.wide.u32 	%rd67, %r122, 8;
	add.s64 	%rd68, %rd66, %rd67;
	st.global.f64 	[%rd68], %fd97;
$L__BB0_76:
	ret;

}


// ===== COMPILED SASS (sm_100) =====

	.target	sm_100

	.elftype	@"ET_EXEC"


//--------------------- .note.nv.tkinfo           --------------------------
	.section	.note.nv.tkinfo,"",@"SHT_NOTE"
	.sectionflags	@"SHF_NOTE_NV_TKINFO"
	.tkinfo
        /*0018*/ 	.word	0x00000002
        /*0030*/ 	.string	""
        /*0030*/ 	.string	"ptxas"
        /*0030*/ 	.string	"Cuda compilation tools, release 13.0, V13.0.88"
        /*0030*/ 	.string	"Build cuda_13.0.r13.0/compiler.36424714_0"
        /*0030*/ 	.string	"-arch sm_100 -m 64 "



//--------------------- .note.nv.cuinfo           --------------------------
	.section	.note.nv.cuinfo,"",@"SHT_NOTE"
	.sectionflags	@"SHF_NOTE_NV_CUINFO"
        /*0018*/ 	.short	0x0002
        /*001a*/ 	.short	0x0064
        /*001c*/ 	.short	0x0082
	.zero		2


//--------------------- .nv.info                  --------------------------
	.section	.nv.info,"",@"SHT_CUDA_INFO"
	.align	4


	//----- nvinfo : EIATTR_REGCOUNT
	.align		4
        /*0000*/ 	.byte	0x04, 0x2f
        /*0002*/ 	.short	(.L_1 - .L_0)
	.align		4
.L_0:
        /*0004*/ 	.word	index@(_Z13matrixMulCUDAPdS_S_iii)
        /*0008*/ 	.word	0x00000020


	//----- nvinfo : EIATTR_FRAME_SIZE
	.align		4
.L_1:
        /*000c*/ 	.byte	0x04, 0x11
        /*000e*/ 	.short	(.L_3 - .L_2)
	.align		4
.L_2:
        /*0010*/ 	.word	index@(_Z13matrixMulCUDAPdS_S_iii)
        /*0014*/ 	.word	0x00000000


	//----- nvinfo : EIATTR_MIN_STACK_SIZE
	.align		4
.L_3:
        /*0018*/ 	.byte	0x04, 0x12
        /*001a*/ 	.short	(.L_5 - .L_4)
	.align		4
.L_4:
        /*001c*/ 	.word	index@(_Z13matrixMulCUDAPdS_S_iii)
        /*0020*/ 	.word	0x00000000
.L_5:


//--------------------- .nv.compat                --------------------------
	.section	.nv.compat,"",@"SHT_CUDA_COMPAT_INFO"
	.align	4
        /*0000*/ 	.byte	0x02, 0x09, 0x00, 0x00, 0x02, 0x02, 0x01, 0x00, 0x02, 0x05, 0x05, 0x00, 0x03, 0x07, 0x01, 0x01
        /*0010*/ 	.byte	0x02, 0x03, 0x00, 0x00, 0x02, 0x06, 0x01, 0x00, 0x04, 0x0b, 0x08, 0x00, 0x01, 0x00, 0x00, 0x00
        /*0020*/ 	.byte	0x00, 0x00, 0x00, 0x00


//--------------------- .nv.info._Z13matrixMulCUDAPdS_S_iii --------------------------
	.section	.nv.info._Z13matrixMulCUDAPdS_S_iii,"",@"SHT_CUDA_INFO"
	.sectionflags	@""
	.align	4


	//----- nvinfo : EIATTR_CUDA_API_VERSION
	.align		4
        /*0000*/ 	.byte	0x04, 0x37
        /*0002*/ 	.short	(.L_7 - .L_6)
.L_6:
        /*0004*/ 	.word	0x00000082


	//----- nvinfo : EIATTR_KPARAM_INFO
	.align		4
.L_7:
        /*0008*/ 	.byte	0x04, 0x17
        /*000a*/ 	.short	(.L_9 - .L_8)
.L_8:
        /*000c*/ 	.word	0x00000000
        /*0010*/ 	.short	0x0005
        /*0012*/ 	.short	0x0020
        /*0014*/ 	.byte	0x00, 0xf0, 0x11, 0x00


	//----- nvinfo : EIATTR_KPARAM_INFO
	.align		4
.L_9:
        /*0018*/ 	.byte	0x04, 0x17
        /*001a*/ 	.short	(.L_11 - .L_10)
.L_10:
        /*001c*/ 	.word	0x00000000
        /*0020*/ 	.short	0x0004
        /*0022*/ 	.short	0x001c
        /*0024*/ 	.byte	0x00, 0xf0, 0x11, 0x00


	//----- nvinfo : EIATTR_KPARAM_INFO
	.align		4
.L_11:
        /*0028*/ 	.byte	0x04, 0x17
        /*002a*/ 	.short	(.L_13 - .L_12)
.L_12:
        /*002c*/ 	.word	0x00000000
        /*0030*/ 	.short	0x0003
        /*0032*/ 	.short	0x0018
        /*0034*/ 	.byte	0x00, 0xf0, 0x11, 0x00


	//----- nvinfo : EIATTR_KPARAM_INFO
	.align		4
.L_13:
        /*0038*/ 	.byte	0x04, 0x17
        /*003a*/ 	.short	(.L_15 - .L_14)
.L_14:
        /*003c*/ 	.word	0x00000000
        /*0040*/ 	.short	0x0002
        /*0042*/ 	.short	0x0010
        /*0044*/ 	.byte	0x00, 0xf5, 0x21, 0x00


	//----- nvinfo : EIATTR_KPARAM_INFO
	.align		4
.L_15:
        /*0048*/ 	.byte	0x04, 0x17
        /*004a*/ 	.short	(.L_17 - .L_16)
.L_16:
        /*004c*/ 	.word	0x00000000
        /*0050*/ 	.short	0x0001
        /*0052*/ 	.short	0x0008
        /*0054*/ 	.byte	0x00, 0xf5, 0x21, 0x00


	//----- nvinfo : EIATTR_KPARAM_INFO
	.align		4
.L_17:
        /*0058*/ 	.byte	0x04, 0x17
        /*005a*/ 	.short	(.L_19 - .L_18)
.L_18:
        /*005c*/ 	.word	0x00000000
        /*0060*/ 	.short	0x0000
        /*0062*/ 	.short	0x0000
        /*0064*/ 	.byte	0x00, 0xf5, 0x21, 0x00


	//----- nvinfo : EIATTR_SPARSE_MMA_MASK
	.align		4
.L_19:
        /*0068*/ 	.byte	0x03, 0x50
        /*006a*/ 	.short	0x0000


	//----- nvinfo : EIATTR_MAXREG_COUNT
	.align		4
        /*006c*/ 	.byte	0x03, 0x1b
        /*006e*/ 	.short	0x00ff


	//----- nvinfo : EIATTR_NUM_BARRIERS
	.align		4
        /*0070*/ 	.byte	0x02, 0x4c
        /*0072*/ 	.byte	0x01
	.zero		1


	//----- nvinfo : EIATTR_MERCURY_ISA_VERSION
	.align		4
        /*0074*/ 	.byte	0x03, 0x5f
        /*0076*/ 	.short	0x0101


	//----- nvinfo : EIATTR_VRC_CTA_INIT_COUNT
	.align		4
        /*0078*/ 	.byte	0x02, 0x4a
	.zero		1
	.zero		1


	//----- nvinfo : EIATTR_EXIT_INSTR_OFFSETS
	.align		4
        /*007c*/ 	.byte	0x04, 0x1c
        /*007e*/ 	.short	(.L_21 - .L_20)


	//   ....[0]....
.L_20:
        /*0080*/ 	.word	0x000014f0


	//   ....[1]....
        /*0084*/ 	.word	0x00001530


	//   ....[2]....
        /*0088*/ 	.word	0x00001580


	//----- nvinfo : EIATTR_CBANK_PARAM_SIZE
	.align		4
.L_21:
        /*008c*/ 	.byte	0x03, 0x19
        /*008e*/ 	.short	0x0024


	//----- nvinfo : EIATTR_PARAM_CBANK
	.align		4
        /*0090*/ 	.byte	0x04, 0x0a
        /*0092*/ 	.short	(.L_23 - .L_22)
	.align		4
.L_22:
        /*0094*/ 	.word	index@(.nv.constant0._Z13matrixMulCUDAPdS_S_iii)
        /*0098*/ 	.short	0x0380
        /*009a*/ 	.short	0x0024


	//----- nvinfo : EIATTR_SW_WAR
	.align		4
.L_23:
        /*009c*/ 	.byte	0x04, 0x36
        /*009e*/ 	.short	(.L_25 - .L_24)
.L_24:
        /*00a0*/ 	.word	0x00000008
.L_25:


//--------------------- .nv.callgraph             --------------------------
	.section	.nv.callgraph,"",@"SHT_CUDA_CALLGRAPH"
	.align	4
	.sectionentsize	8
	.align		4
        /*0000*/ 	.word	0x00000000
	.align		4
        /*0004*/ 	.word	0xffffffff
	.align		4
        /*0008*/ 	.word	0x00000000
	.align		4
        /*000c*/ 	.word	0xfffffffe
	.align		4
        /*0010*/ 	.word	0x00000000
	.align		4
        /*0014*/ 	.word	0xfffffffd
	.align		4
        /*0018*/ 	.word	0x00000000
	.align		4
        /*001c*/ 	.word	0xfffffffc


//--------------------- .text._Z13matrixMulCUDAPdS_S_iii --------------------------
	.section	.text._Z13matrixMulCUDAPdS_S_iii,"ax",@progbits
	.align	128
        .global         _Z13matrixMulCUDAPdS_S_iii
        .type           _Z13matrixMulCUDAPdS_S_iii,@function
        .size           _Z13matrixMulCUDAPdS_S_iii,(.L_x_7 - _Z13matrixMulCUDAPdS_S_iii)
        .other          _Z13matrixMulCUDAPdS_S_iii,@"STO_CUDA_ENTRY STV_DEFAULT"
_Z13matrixMulCUDAPdS_S_iii:
.text._Z13matrixMulCUDAPdS_S_iii:
[----:B------:R-:W-:Y:S01]  /*0000*/  LDC R1, c[0x0][0x37c] ;  /* 0x0000df00ff017b82 */ /* 0x000fe20000000800 */
[----:B------:R-:W0:Y:S01]  /*0010*/  LDCU UR6, c[0x0][0x39c] ;  /* 0x00007380ff0677ac */ /* 0x000e220008000800 */
[----:B------:R-:W1:Y:S01]  /*0020*/  LDCU.64 UR10, c[0x0][0x358] ;  /* 0x00006b00ff0a77ac */ /* 0x000e620008000a00 */
[----:B0-----:R-:W-:-:S09]  /*0030*/  UISETP.GE.AND UP0, UPT, UR6, 0x1, UPT ;  /* 0x000000010600788c */ /* 0x001fd2000bf06270 */
[----:B-1----:R-:W-:Y:S05]  /*0040*/  BRA.U !UP0, `(.L_x_0) ;  /* 0x00000011081c7547 */ /* 0x002fea000b800000 */
[----:B------:R-:W0:Y:S01]  /*0050*/  S2R R9, SR_TID.X ;  /* 0x0000000000097919 */ /* 0x000e220000002100 */
[----:B------:R-:W1:Y:S01]  /*0060*/  S2UR UR5, SR_CgaCtaId ;  /* 0x00000000000579c3 */ /* 0x000e620000008800 */
[----:B------:R-:W-:Y:S01]  /*0070*/  UMOV UR4, 0x400 ;  /* 0x0000040000047882 */ /* 0x000fe20000000000 */
[----:B------:R-:W-:Y:S01]  /*0080*/  UISETP.GE.U32.AND UP0, UPT, UR6, 0x8, UPT ;  /* 0x000000080600788c */ /* 0x000fe2000bf06070 */
[----:B------:R-:W2:Y:S01]  /*0090*/  S2R R4, SR_CTAID.X ;  /* 0x0000000000047919 */ /* 0x000ea20000002500 */
[----:B------:R-:W-:Y:S01]  /*00a0*/  ULOP3.LUT UR8, UR6, 0x7, URZ, 0xc0, !UPT ;  /* 0x0000000706087892 */ /* 0x000fe2000f8ec0ff */
[----:B------:R-:W-:Y:S01]  /*00b0*/  IMAD.MOV.U32 R3, RZ, RZ, RZ ;  /* 0x000000ffff037224 */ /* 0x000fe200078e00ff */
[----:B------:R-:W3:Y:S02]  /*00c0*/  S2R R6, SR_CTAID.Y ;  /* 0x0000000000067919 */ /* 0x000ee40000002600 */
[----:B------:R-:W-:Y:S01]  /*00d0*/  UISETP.NE.AND UP1, UPT, UR8, URZ, UPT ;  /* 0x000000ff0800728c */ /* 0x000fe2000bf25270 */
[----:B------:R-:W4:Y:S01]  /*00e0*/  S2R R0, SR_TID.Y ;  /* 0x0000000000007919 */ /* 0x000f220000002200 */
[----:B-1----:R-:W-:-:S02]  /*00f0*/  ULEA UR7, UR5, UR4, 0x18 ;  /* 0x0000000405077291 */ /* 0x002fc4000f8ec0ff */
[----:B------:R-:W-:-:S04]  /*0100*/  UIADD3 UR4, UPT, UPT, UR4, 0x4000, URZ ;  /* 0x0000400004047890 */ /* 0x000fc8000fffe0ff */
[----:B------:R-:W-:Y:S01]  /*0110*/  ULEA UR4, UR5, UR4, 0x18 ;  /* 0x0000000405047291 */ /* 0x000fe2000f8ec0ff */
[C---:B0-----:R-:W-:Y:S01]  /*0120*/  IMAD.SHL.U32 R5, R9.reuse, 0x80, RZ ;  /* 0x0000008009057824 */ /* 0x041fe200078e00ff */
[C---:B------:R-:W-:Y:S02]  /*0130*/  LEA R7, R9.reuse, UR7, 0xa ;  /* 0x0000000709077c11 */ /* 0x040fe4000f8e50ff */
[CC--:B--2---:R-:W-:Y:S01]  /*0140*/  LEA R2, R4.reuse, R9.reuse, 0x4 ;  /* 0x0000000904027211 */ /* 0x0c4fe200078e20ff */
[--C-:B------:R-:W-:Y:S01]  /*0150*/  IMAD R4, R4, 0x800, R5.reuse ;  /* 0x0000080004047824 */ /* 0x100fe200078e0205 */
[----:B------:R-:W-:Y:S01]  /*0160*/  LEA R8, R9, UR4, 0xa ;  /* 0x0000000409087c11 */ /* 0x000fe2000f8e50ff */
[C---:B---3--:R-:W-:Y:S01]  /*0170*/  IMAD R5, R6.reuse, 0x800, R5 ;  /* 0x0000080006057824 */ /* 0x048fe200078e0205 */
[----:B------:R-:W-:Y:S01]  /*0180*/  LEA R6, R6, R9, 0x4 ;  /* 0x0000000906067211 */ /* 0x000fe200078e20ff */
[----:B------:R-:W-:Y:S06]  /*0190*/  BRA.U !UP0, `(.L_x_1) ;  /* 0x0000000508e47547 */ /* 0x000fec000b800000 */
[----:B------:R-:W-:Y:S01]  /*01a0*/  ULOP3.LUT UR4, UR6, 0x7ffffff8, URZ, 0xc0, !UPT ;  /* 0x7ffffff806047892 */ /* 0x000fe2000f8ec0ff */
[----:B------:R-:W-:Y:S01]  /*01b0*/  IMAD.MOV.U32 R9, RZ, RZ, RZ ;  /* 0x000000ffff097224 */ /* 0x000fe200078e00ff */
[----:B------:R-:W0:Y:S04]  /*01c0*/  LDCU UR5, c[0x0][0x3a0] ;  /* 0x00007400ff0577ac */ /* 0x000e280008000800 */
[----:B------:R-:W-:-:S07]  /*01d0*/  IMAD.U32 R3, RZ, RZ, UR4 ;  /* 0x00000004ff037e24 */ /* 0x000fce000f8e00ff */
.L_x_2:
[----:B----4-:R-:W-:-:S04]  /*01e0*/  LEA R26, R9, R0, 0x4 ;  /* 0x00000000091a7211 */ /* 0x010fc800078e20ff */
[C---:B------:R-:W-:Y:S01]  /*01f0*/  ISETP.GT.U32.AND P1, PT, R26.reuse, 0x7f, PT ;  /* 0x0000007f1a00780c */ /* 0x040fe20003f24070 */
[----:B-1----:R-:W-:-:S03]  /*0200*/  VIADD R19, R26, 0x10 ;  /* 0x000000101a137836 */ /* 0x002fc60000000000 */
[----:B0-----:R-:W-:Y:S02]  /*0210*/  ISETP.GE.U32.OR P4, PT, R2, UR5, P1 ;  /* 0x0000000502007c0c */ /* 0x001fe40008f86470 */
[----:B------:R-:W-:Y:S02]  /*0220*/  ISETP.GE.U32.OR P1, PT, R6, UR5, P1 ;  /* 0x0000000506007c0c */ /* 0x000fe40008f26470 */
[----:B------:R-:W-:-:S04]  /*0230*/  ISETP.GT.U32.AND P2, PT, R19, 0x7f, PT ;  /* 0x0000007f1300780c */ /* 0x000fc80003f44070 */
[----:B------:R-:W-:-:S05]  /*0240*/  ISETP.GE.U32.OR P5, PT, R2, UR5, P2 ;  /* 0x0000000502007c0c */ /* 0x000fca00097a6470 */
[----:B------:R-:W0:Y:S01]  /*0250*/  @!P4 LDC.64 R10, c[0x0][0x380] ;  /* 0x0000e000ff0acb82 */ /* 0x000e220000000a00 */
[----:B------:R-:W-:-:S07]  /*0260*/  @!P4 IMAD.IADD R13, R4, 0x1, R26 ;  /* 0x00000001040dc824 */ /* 0x000fce00078e021a */
[----:B------:R-:W1:Y:S08]  /*0270*/  @!P1 LDC.64 R28, c[0x0][0x388] ;  /* 0x0000e200ff1c9b82 */ /* 0x000e700000000a00 */
[----:B------:R-:W2:Y:S01]  /*0280*/  @!P5 LDC.64 R24, c[0x0][0x380] ;  /* 0x0000e000ff18db82 */ /* 0x000ea20000000a00 */
[----:B0-----:R-:W-:Y:S01]  /*0290*/  @!P4 IMAD.WIDE.U32 R10, R13, 0x8, R10 ;  /* 0x000000080d0ac825 */ /* 0x001fe200078e000a */
[----:B------:R-:W-:-:S03]  /*02a0*/  @!P1 IADD3 R13, PT, PT, R5, R26, RZ ;  /* 0x0000001a050d9210 */ /* 0x000fc60007ffe0ff */
[----:B------:R-:W-:Y:S02]  /*02b0*/  @!P5 IMAD.IADD R15, R4, 0x1, R19 ;  /* 0x00000001040fd824 */ /* 0x000fe400078e0213 */
[----:B------:R-:W3:Y:S01]  /*02c0*/  @!P4 LDG.E.64 R10, desc[UR10][R10.64] ;  /* 0x0000000a0a0ac981 */ /* 0x000ee2000c1e1b00 */
[----:B-1----:R-:W-:-:S06]  /*02d0*/  @!P1 IMAD.WIDE.U32 R28, R13, 0x8, R28 ;  /* 0x000000080d1c9825 */ /* 0x002fcc00078e001c */
[----:B------:R-:W4:Y:S01]  /*02e0*/  @!P1 LDG.E.64 R28, desc[UR10][R28.64] ;  /* 0x0000000a1c1c9981 */ /* 0x000f22000c1e1b00 */
[----:B--2---:R-:W-:-:S06]  /*02f0*/  @!P5 IMAD.WIDE.U32 R24, R15, 0x8, R24 ;  /* 0x000000080f18d825 */ /* 0x004fcc00078e0018 */
[----:B------:R-:W2:Y:S01]  /*0300*/  @!P5 LDG.E.64 R24, desc[UR10][R24.64] ;  /* 0x0000000a1818d981 */ /* 0x000ea2000c1e1b00 */
[----:B------:R-:W-:-:S05]  /*0310*/  VIADD R18, R26, 0x20 ;  /* 0x000000201a127836 */ /* 0x000fca0000000000 */
[----:B------:R-:W-:Y:S02]  /*0320*/  ISETP.GT.U32.AND P0, PT, R18, 0x7f, PT ;  /* 0x0000007f1200780c */ /* 0x000fe40003f04070 */
[----:B------:R-:W-:Y:S02]  /*0330*/  ISETP.GE.U32.OR P2, PT, R6, UR5, P2 ;  /* 0x0000000506007c0c */ /* 0x000fe40009746470 */
[----:B------:R-:W-:Y:S01]  /*0340*/  ISETP.GE.U32.OR P6, PT, R2, UR5, P0 ;  /* 0x0000000502007c0c */ /* 0x000fe200087c6470 */
[C---:B------:R-:W-:Y:S01]  /*0350*/  IMAD R23, R26.reuse, 0x8, R7 ;  /* 0x000000081a177824 */ /* 0x040fe200078e0207 */
[C---:B------:R-:W-:Y:S01]  /*0360*/  IADD3 R21, PT, PT, R26.reuse, 0x30, RZ ;  /* 0x000000301a157810 */ /* 0x040fe20007ffe0ff */
[----:B------:R-:W-:-:S08]  /*0370*/  IMAD R22, R26, 0x8, R8 ;  /* 0x000000081a167824 */ /* 0x000fd000078e0208 */
[----:B------:R-:W0:Y:S08]  /*0380*/  @!P2 LDC.64 R16, c[0x0][0x388] ;  /* 0x0000e200ff10ab82 */ /* 0x000e300000000a00 */
[----:B------:R-:W1:Y:S01]  /*0390*/  @!P6 LDC.64 R14, c[0x0][0x380] ;  /* 0x0000e000ff0eeb82 */ /* 0x000e620000000a00 */
[----:B------:R-:W-:Y:S02]  /*03a0*/  ISETP.GT.U32.AND P3, PT, R21, 0x7f, PT ;  /* 0x0000007f1500780c */ /* 0x000fe40003f64070 */
[----:B------:R-:W-:-:S02]  /*03b0*/  ISETP.GE.U32.OR P0, PT, R6, UR5, P0 ;  /* 0x0000000506007c0c */ /* 0x000fc40008706470 */
[----:B------:R-:W-:Y:S01]  /*03c0*/  IADD3 R20, PT, PT, R26, 0x40, RZ ;  /* 0x000000401a147810 */ /* 0x000fe20007ffe0ff */
[----:B------:R-:W-:Y:S02]  /*03d0*/  @!P2 IMAD.IADD R19, R5, 0x1, R19 ;  /* 0x000000010513a824 */ /* 0x000fe400078e0213 */
[----:B------:R-:W-:Y:S02]  /*03e0*/  @!P6 IMAD.IADD R27, R4, 0x1, R18 ;  /* 0x00000001041be824 */ /* 0x000fe400078e0212 */
[----:B0-----:R-:W-:-:S06]  /*03f0*/  @!P2 IMAD.WIDE.U32 R16, R19, 0x8, R16 ;  /* 0x000000081310a825 */ /* 0x001fcc00078e0010 */
[----:B------:R-:W5:Y:S01]  /*0400*/  @!P2 LDG.E.64 R16, desc[UR10][R16.64] ;  /* 0x0000000a1010a981 */ /* 0x000f62000c1e1b00 */
[----:B-1----:R-:W-:Y:S01]  /*0410*/  @!P6 IMAD.WIDE.U32 R14, R27, 0x8, R14 ;  /* 0x000000081b0ee825 */ /* 0x002fe200078e000e */
[----:B------:R-:W-:-:S05]  /*0420*/  @!P0 IADD3 R27, PT, PT, R5, R18, RZ ;  /* 0x00000012051b8210 */ /* 0x000fca0007ffe0ff */
[----:B------:R-:W5:Y:S04]  /*0430*/  @!P6 LDG.E.64 R14, desc[UR10][R14.64] ;  /* 0x0000000a0e0ee981 */ /* 0x000f68000c1e1b00 */
[----:B---3--:R0:W-:Y:S01]  /*0440*/  @!P4 STS.64 [R23], R10 ;  /* 0x0000000a1700c388 */ /* 0x0081e20000000a00 */
[----:B------:R-:W-:-:S03]  /*0450*/  ISETP.GE.U32.OR P4, PT, R2, UR5, P3 ;  /* 0x0000000502007c0c */ /* 0x000fc60009f86470 */
[----:B----4-:R1:W-:Y:S01]  /*0460*/  @!P1 STS.64 [R22], R28 ;  /* 0x0000001c16009388 */ /* 0x0103e20000000a00 */
[----:B------:R-:W-:Y:S02]  /*0470*/  ISETP.GE.U32.OR P1, PT, R6, UR5, P3 ;  /* 0x0000000506007c0c */ /* 0x000fe40009f26470 */
[----:B------:R-:W-:Y:S01]  /*0480*/  ISETP.GT.U32.AND P3, PT, R20, 0x7f, PT ;  /* 0x0000007f1400780c */ /* 0x000fe20003f64070 */
[----:B0-----:R-:W0:Y:S01]  /*0490*/  @!P0 LDC.64 R10, c[0x0][0x388] ;  /* 0x0000e200ff0a8b82 */ /* 0x001e220000000a00 */
[----:B--2---:R2:W-:Y:S02]  /*04a0*/  @!P5 STS.64 [R23+0x80], R24 ;  /* 0x000080181700d388 */ /* 0x0045e40000000a00 */
[----:B------:R-:W-:-:S05]  /*04b0*/  ISETP.GE.U32.OR P5, PT, R2, UR5, P3 ;  /* 0x0000000502007c0c */ /* 0x000fca0009fa6470 */
[----:B------:R-:W3:Y:S08]  /*04c0*/  @!P4 LDC.64 R12, c[0x0][0x380] ;  /* 0x0000e000ff0ccb82 */ /* 0x000ef00000000a00 */
[----:B------:R-:W4:Y:S08]  /*04d0*/  @!P1 LDC.64 R18, c[0x0][0x388] ;  /* 0x0000e200ff129b82 */ /* 0x000f300000000a00 */
[----:B-1----:R-:W1:Y:S01]  /*04e0*/  @!P5 LDC.64 R28, c[0x0][0x380] ;  /* 0x0000e000ff1cdb82 */ /* 0x002e620000000a00 */
[----:B--2---:R-:W-:-:S02]  /*04f0*/  @!P4 IMAD.IADD R25, R4, 0x1, R21 ;  /* 0x000000010419c824 */ /* 0x004fc400078e0215 */
[----:B0-----:R-:W-:-:S04]  /*0500*/  @!P0 IMAD.WIDE.U32 R10, R27, 0x8, R10 ;  /* 0x000000081b0a8825 */ /* 0x001fc800078e000a */
[----:B------:R-:W-:Y:S02]  /*0510*/  @!P1 IMAD.IADD R21, R5, 0x1, R21 ;  /* 0x0000000105159824 */ /* 0x000fe400078e0215 */
[----:B---3--:R-:W-:Y:S01]  /*0520*/  @!P4 IMAD.WIDE.U32 R12, R25, 0x8, R12 ;  /* 0x00000008190cc825 */ /* 0x008fe200078e000c */
[----:B------:R-:W2:Y:S05]  /*0530*/  @!P0 LDG.E.64 R10, desc[UR10][R10.64] ;  /* 0x0000000a0a0a8981 */ /* 0x000eaa000c1e1b00 */
[----:B------:R-:W3:Y:S01]  /*0540*/  @!P4 LDG.E.64 R12, desc[UR10][R12.64] ;  /* 0x0000000a0c0cc981 */ /* 0x000ee2000c1e1b00 */
[----:B----4-:R-:W-:Y:S01]  /*0550*/  @!P1 IMAD.WIDE.U32 R18, R21, 0x8, R18 ;  /* 0x0000000815129825 */ /* 0x010fe200078e0012 */
[----:B------:R-:W-:-:S05]  /*0560*/  @!P5 IADD3 R21, PT, PT, R4, R20, RZ ;  /* 0x000000140415d210 */ /* 0x000fca0007ffe0ff */
[----:B------:R-:W4:Y:S01]  /*0570*/  @!P1 LDG.E.64 R18, desc[UR10][R18.64] ;  /* 0x0000000a12129981 */ /* 0x000f22000c1e1b00 */
[----:B-1----:R-:W-:-:S06]  /*0580*/  @!P5 IMAD.WIDE.U32 R28, R21, 0x8, R28 ;  /* 0x00000008151cd825 */ /* 0x002fcc00078e001c */
[----:B------:R-:W4:Y:S01]  /*0590*/  @!P5 LDG.E.64 R28, desc[UR10][R28.64] ;  /* 0x0000000a1c1cd981 */ /* 0x000f22000c1e1b00 */
[----:B------:R-:W-:Y:S01]  /*05a0*/  VIADD R24, R26, 0x50 ;  /* 0x000000501a187836 */ /* 0x000fe20000000000 */
[----:B------:R-:W-:Y:S02]  /*05b0*/  ISETP.GE.U32.OR P3, PT, R6, UR5, P3 ;  /* 0x0000000506007c0c */ /* 0x000fe40009f66470 */
[----:B-----5:R-:W-:Y:S02]  /*05c0*/  @!P2 STS.64 [R22+0x80], R16 ;  /* 0x000080101600a388 */ /* 0x020fe40000000a00 */
[----:B------:R-:W-:Y:S02]  /*05d0*/  ISETP.GT.U32.AND P2, PT, R24, 0x7f, PT ;  /* 0x0000007f1800780c */ /* 0x000fe40003f44070 */
[----:B------:R0:W-:Y:S02]  /*05e0*/  @!P6 STS.64 [R23+0x100], R14 ;  /* 0x0001000e1700e388 */ /* 0x0001e40000000a00 */
[----:B------:R-:W-:Y:S01]  /*05f0*/  ISETP.GE.U32.OR P6, PT, R2, UR5, P2 ;  /* 0x0000000502007c0c */ /* 0x000fe200097c6470 */
[----:B------:R-:W-:Y:S01]  /*0600*/  VIADD R25, R26, 0x60 ;  /* 0x000000601a197836 */ /* 0x000fe20000000000 */
[----:B------:R-:W-:-:S02]  /*0610*/  ISETP.GE.U32.OR P2, PT, R6, UR5, P2 ;  /* 0x0000000506007c0c */ /* 0x000fc40009746470 */
[----:B------:R-:W-:Y:S01]  /*0620*/  IADD3 R26, PT, PT, R26, 0x70, RZ ;  /* 0x000000701a1a7810 */ /* 0x000fe20007ffe0ff */
[----:B0-----:R-:W0:Y:S08]  /*0630*/  @!P3 LDC.64 R14, c[0x0][0x388] ;  /* 0x0000e200ff0ebb82 */ /* 0x001e300000000a00 */
[----:B------:R-:W1:Y:S01]  /*0640*/  @!P6 LDC.64 R16, c[0x0][0x380] ;  /* 0x0000e000ff10eb82 */ /* 0x000e620000000a00 */
[----:B------:R-:W-:-:S02]  /*0650*/  @!P3 IMAD.IADD R21, R5, 0x1, R20 ;  /* 0x000000010515b824 */ /* 0x000fc400078e0214 */
[----:B------:R-:W-:Y:S02]  /*0660*/  @!P6 IMAD.IADD R27, R4, 0x1, R24 ;  /* 0x00000001041be824 */ /* 0x000fe400078e0218 */
[----:B0-----:R-:W-:-:S06]  /*0670*/  @!P3 IMAD.WIDE.U32 R14, R21, 0x8, R14 ;  /* 0x00000008150eb825 */ /* 0x001fcc00078e000e */
[----:B------:R-:W5:Y:S01]  /*0680*/  @!P3 LDG.E.64 R14, desc[UR10][R14.64] ;  /* 0x0000000a0e0eb981 */ /* 0x000f62000c1e1b00 */
[----:B-1----:R-:W-:Y:S01]  /*0690*/  @!P6 IMAD.WIDE.U32 R16, R27, 0x8, R16 ;  /* 0x000000081b10e825 */ /* 0x002fe200078e0010 */
[----:B------:R-:W-:-:S05]  /*06a0*/  @!P2 IADD3 R27, PT, PT, R5, R24, RZ ;  /* 0x00000018051ba210 */ /* 0x000fca0007ffe0ff */
[----:B------:R-:W5:Y:S04]  /*06b0*/  @!P6 LDG.E.64 R16, desc[UR10][R16.64] ;  /* 0x0000000a1010e981 */ /* 0x000f68000c1e1b00 */
[----:B--2---:R0:W-:Y:S01]  /*06c0*/  @!P0 STS.64 [R22+0x100], R10 ;  /* 0x0001000a16008388 */ /* 0x0041e20000000a00 */
[----:B------:R-:W-:-:S03]  /*06d0*/  ISETP.GT.U32.AND P0, PT, R25, 0x7f, PT ;  /* 0x0000007f1900780c */ /* 0x000fc60003f04070 */
[----:B---3--:R1:W-:Y:S01]  /*06e0*/  @!P4 STS.64 [R23+0x180], R12 ;  /* 0x0001800c1700c388 */ /* 0x0083e20000000a00 */
[----:B------:R-:W-:Y:S02]  /*06f0*/  ISETP.GE.U32.OR P4, PT, R2, UR5, P0 ;  /* 0x0000000502007c0c */ /* 0x000fe40008786470 */
[----:B------:R-:W-:Y:S01]  /*0700*/  ISETP.GE.U32.OR P0, PT, R6, UR5, P0 ;  /* 0x0000000506007c0c */ /* 0x000fe20008706470 */
[----:B----4-:R2:W-:Y:S01]  /*0710*/  @!P1 STS.64 [R22+0x180], R18 ;  /* 0x0001801216009388 */ /* 0x0105e20000000a00 */
[----:B------:R-:W-:Y:S01]  /*0720*/  ISETP.GT.U32.AND P1, PT, R26, 0x7f, PT ;  /* 0x0000007f1a00780c */ /* 0x000fe20003f24070 */
[----:B0-----:R-:W0:Y:S02]  /*0730*/  @!P2 LDC.64 R10, c[0x0][0x388] ;  /* 0x0000e200ff0aab82 */ /* 0x001e240000000a00 */
[----:B------:R3:W-:Y:S01]  /*0740*/  @!P5 STS.64 [R23+0x200], R28 ;  /* 0x0002001c1700d388 */ /* 0x0007e20000000a00 */
[----:B------:R-:W-:-:S05]  /*0750*/  ISETP.GE.U32.OR P5, PT, R2, UR5, P1 ;  /* 0x0000000502007c0c */ /* 0x000fca0008fa6470 */
[----:B-1----:R-:W1:Y:S08]  /*0760*/  @!P4 LDC.64 R12, c[0x0][0x380] ;  /* 0x0000e000ff0ccb82 */ /* 0x002e700000000a00 */
[----:B--2---:R-:W2:Y:S08]  /*0770*/  @!P0 LDC.64 R18, c[0x0][0x388] ;  /* 0x0000e200ff128b82 */ /* 0x004eb00000000a00 */
[----:B------:R-:W4:Y:S01]  /*0780*/  @!P5 LDC.64 R20, c[0x0][0x380] ;  /* 0x0000e000ff14db82 */ /* 0x000f220000000a00 */
[----:B------:R-:W-:Y:S01]  /*0790*/  ISETP.GE.U32.OR P1, PT, R6, UR5, P1 ;  /* 0x0000000506007c0c */ /* 0x000fe20008f26470 */
[----:B0-----:R-:W-:-:S04]  /*07a0*/  @!P2 IMAD.WIDE.U32 R10, R27, 0x8, R10 ;  /* 0x000000081b0aa825 */ /* 0x001fc800078e000a */
[C-C-:B------:R-:W-:Y:S02]  /*07b0*/  @!P4 IMAD.IADD R27, R4.reuse, 0x1, R25.reuse ;  /* 0x00000001041bc824 */ /* 0x140fe400078e0219 */
[----:B------:R-:W-:Y:S01]  /*07c0*/  @!P0 IMAD.IADD R25, R5, 0x1, R25 ;  /* 0x0000000105198824 */ /* 0x000fe200078e0219 */
[----:B------:R-:W3:Y:S01]  /*07d0*/  @!P2 LDG.E.64 R10, desc[UR10][R10.64] ;  /* 0x0000000a0a0aa981 */ /* 0x000ee2000c1e1b00 */
[----:B-1----:R-:W-:Y:S01]  /*07e0*/  @!P4 IMAD.WIDE.U32 R12, R27, 0x8, R12 ;  /* 0x000000081b0cc825 */ /* 0x002fe200078e000c */
[----:B------:R-:W-:-:S03]  /*07f0*/  @!P5 IADD3 R27, PT, PT, R4, R26, RZ ;  /* 0x0000001a041bd210 */ /* 0x000fc60007ffe0ff */
[----:B--2---:R-:W-:Y:S02]  /*0800*/  @!P0 IMAD.WIDE.U32 R18, R25, 0x8, R18 ;  /* 0x0000000819128825 */ /* 0x004fe400078e0012 */
[----:B------:R-:W2:Y:S04]  /*0810*/  @!P4 LDG.E.64 R12, desc[UR10][R12.64] ;  /* 0x0000000a0c0cc981 */ /* 0x000ea8000c1e1b00 */
[----:B------:R-:W2:Y:S01]  /*0820*/  @!P0 LDG.E.64 R18, desc[UR10][R18.64] ;  /* 0x0000000a12128981 */ /* 0x000ea2000c1e1b00 */
[----:B----4-:R-:W-:Y:S02]  /*0830*/  @!P5 IMAD.WIDE.U32 R24, R27, 0x8, R20 ;  /* 0x000000081b18d825 */ /* 0x010fe400078e0014 */
[----:B------:R-:W0:Y:S02]  /*0840*/  @!P1 LDC.64 R20, c[0x0][0x388] ;  /* 0x0000e200ff149b82 */ /* 0x000e240000000a00 */
[----:B------:R-:W-:-:S02]  /*0850*/  @!P1 IMAD.IADD R27, R5, 0x1, R26 ;  /* 0x00000001051b9824 */ /* 0x000fc400078e021a */
[----:B------:R-:W4:Y:S02]  /*0860*/  @!P5 LDG.E.64 R24, desc[UR10][R24.64] ;  /* 0x0000000a1818d981 */ /* 0x000f24000c1e1b00 */
[----:B0-----:R-:W-:-:S06]  /*0870*/  @!P1 IMAD.WIDE.U32 R20, R27, 0x8, R20 ;  /* 0x000000081b149825 */ /* 0x001fcc00078e0014 */
[----:B------:R-:W4:Y:S04]  /*0880*/  @!P1 LDG.E.64 R20, desc[UR10][R20.64] ;  /* 0x0000000a14149981 */ /* 0x000f28000c1e1b00 */
[----:B-----5:R1:W-:Y:S04]  /*0890*/  @!P3 STS.64 [R22+0x200], R14 ;  /* 0x0002000e1600b388 */ /* 0x0203e80000000a00 */
[----:B------:R1:W-:Y:S01]  /*08a0*/  @!P6 STS.64 [R23+0x280], R16 ;  /* 0x000280101700e388 */ /* 0x0003e20000000a00 */
[----:B------:R-:W-:-:S03]  /*08b0*/  VIADD R9, R9, 0x8 ;  /* 0x0000000809097836 */ /* 0x000fc60000000000 */
[----:B---3--:R1:W-:Y:S04]  /*08c0*/  @!P2 STS.64 [R22+0x280], R10 ;  /* 0x0002800a1600a388 */ /* 0x0083e80000000a00 */
[----:B--2---:R1:W-:Y:S04]  /*08d0*/  @!P4 STS.64 [R23+0x300], R12 ;  /* 0x0003000c1700c388 */ /* 0x0043e80000000a00 */
[----:B------:R1:W-:Y:S01]  /*08e0*/  @!P0 STS.64 [R22+0x300], R18 ;  /* 0x0003001216008388 */ /* 0x0003e20000000a00 */
[----:B------:R-:W-:-:S03]  /*08f0*/  ISETP.NE.AND P0, PT, R9, R3, PT ;  /* 0x000000030900720c */ /* 0x000fc60003f05270 */
[----:B----4-:R1:W-:Y:S04]  /*0900*/  @!P5 STS.64 [R23+0x380], R24 ;  /* 0x000380181700d388 */ /* 0x0103e80000000a00 */
[----:B------:R1:W-:Y:S06]  /*0910*/  @!P1 STS.64 [R22+0x380], R20 ;  /* 0x0003801416009388 */ /* 0x0003ec0000000a00 */
[----:B------:R-:W-:Y:S05]  /*0920*/  @P0 BRA `(.L_x_2) ;  /* 0xfffffff8002c0947 */ /* 0x000fea000383ffff */
.L_x_1:
[----:B------:R-:W-:Y:S05]  /*0930*/  BRA.U !UP1, `(.L_x_0) ;  /* 0x0000000509e07547 */ /* 0x000fea000b800000 */
[----:B------:R-:W0:Y:S01]  /*0940*/  LDCU UR4, c[0x0][0x39c] ;  /* 0x00007380ff0477ac */ /* 0x000e220008000800 */
[----:B------:R-:W-:Y:S02]  /*0950*/  UISETP.GE.U32.AND UP0, UPT, UR8, 0x4, UPT ;  /* 0x000000040800788c */ /* 0x000fe4000bf06070 */
[----:B0-----:R-:W-:-:S04]  /*0960*/  ULOP3.LUT UR5, UR4, 0x3, URZ, 0xc0, !UPT ;  /* 0x0000000304057892 */ /* 0x001fc8000f8ec0ff */
[----:B------:R-:W-:-:S03]  /*0970*/  UISETP.NE.AND UP1, UPT, UR5, URZ, UPT ;  /* 0x000000ff0500728c */ /* 0x000fc6000bf25270 */
[----:B------:R-:W-:Y:S08]  /*0980*/  BRA.U !UP0, `(.L_x_3) ;  /* 0x0000000108f07547 */ /* 0x000ff0000b800000 */
[----:B------:R-:W0:Y:S01]  /*0990*/  LDCU UR6, c[0x0][0x3a0] ;  /* 0x00007400ff0677ac */ /* 0x000e220008000800 */
[----:B----4-:R-:W-:-:S04]  /*09a0*/  LEA R9, R3, R0, 0x4 ;  /* 0x0000000003097211 */ /* 0x010fc800078e20ff */
[----:B------:R-:W-:-:S04]  /*09b0*/  ISETP.GT.U32.AND P0, PT, R9, 0x7f, PT ;  /* 0x0000007f0900780c */ /* 0x000fc80003f04070 */
[----:B0-----:R-:W-:-:S13]  /*09c0*/  ISETP.GE.U32.OR P4, PT, R2, UR6, P0 ;  /* 0x0000000602007c0c */ /* 0x001fda0008786470 */
[----:B-1----:R-:W0:Y:S01]  /*09d0*/  @!P4 LDC.64 R18, c[0x0][0x380] ;  /* 0x0000e000ff12cb82 */ /* 0x002e220000000a00 */
[----:B------:R-:W-:-:S04]  /*09e0*/  @!P4 IMAD.IADD R11, R4, 0x1, R9 ;  /* 0x00000001040bc824 */ /* 0x000fc800078e0209 */
[----:B0-----:R-:W-:-:S06]  /*09f0*/  @!P4 IMAD.WIDE.U32 R18, R11, 0x8, R18 ;  /* 0x000000080b12c825 */ /* 0x001fcc00078e0012 */
[----:B------:R-:W2:Y:S01]  /*0a00*/  @!P4 LDG.E.64 R18, desc[UR10][R18.64] ;  /* 0x0000000a1212c981 */ /* 0x000ea2000c1e1b00 */
[C---:B------:R-:W-:Y:S01]  /*0a10*/  VIADD R27, R9.reuse, 0x10 ;  /* 0x00000010091b7836 */ /* 0x040fe20000000000 */
[----:B------:R-:W-:Y:S01]  /*0a20*/  ISETP.GE.U32.OR P0, PT, R6, UR6, P0 ;  /* 0x0000000606007c0c */ /* 0x000fe20008706470 */
[C---:B------:R-:W-:Y:S01]  /*0a30*/  VIADD R24, R9.reuse, 0x30 ;  /* 0x0000003009187836 */ /* 0x040fe20000000000 */
[C---:B------:R-:W-:Y:S01]  /*0a40*/  IADD3 R26, PT, PT, R9.reuse, 0x20, RZ ;  /* 0x00000020091a7810 */ /* 0x040fe20007ffe0ff */
[----:B------:R-:W-:Y:S01]  /*0a50*/  IMAD R25, R9, 0x8, R7 ;  /* 0x0000000809197824 */ /* 0x000fe200078e0207 */
[----:B------:R-:W-:Y:S02]  /*0a60*/  ISETP.GT.U32.AND P1, PT, R27, 0x7f, PT ;  /* 0x0000007f1b00780c */ /* 0x000fe40003f24070 */
[----:B------:R-:W-:Y:S02]  /*0a70*/  ISETP.GT.U32.AND P2, PT, R26, 0x7f, PT ;  /* 0x0000007f1a00780c */ /* 0x000fe40003f44070 */
[----:B------:R-:W-:-:S02]  /*0a80*/  ISETP.GE.U32.OR P5, PT, R2, UR6, P1 ;  /* 0x0000000602007c0c */ /* 0x000fc40008fa6470 */
[----:B------:R-:W-:Y:S02]  /*0a90*/  ISETP.GE.U32.OR P1, PT, R6, UR6, P1 ;  /* 0x0000000606007c0c */ /* 0x000fe40008f26470 */
[----:B------:R-:W-:Y:S01]  /*0aa0*/  ISETP.GE.U32.OR P6, PT, R2, UR6, P2 ;  /* 0x0000000602007c0c */ /* 0x000fe200097c6470 */
[----:B------:R-:W0:Y:S01]  /*0ab0*/  @!P0 LDC.64 R22, c[0x0][0x388] ;  /* 0x0000e200ff168b82 */ /* 0x000e220000000a00 */
[----:B------:R-:W-:Y:S02]  /*0ac0*/  ISETP.GE.U32.OR P2, PT, R6, UR6, P2 ;  /* 0x0000000606007c0c */ /* 0x000fe40009746470 */
[----:B------:R-:W-:Y:S02]  /*0ad0*/  ISETP.GT.U32.AND P3, PT, R24, 0x7f, PT ;  /* 0x0000007f1800780c */ /* 0x000fe40003f64070 */
[----:B------:R-:W-:-:S03]  /*0ae0*/  @!P0 IADD3 R11, PT, PT, R5, R9, RZ ;  /* 0x00000009050b8210 */ /* 0x000fc60007ffe0ff */
[----:B------:R-:W1:Y:S01]  /*0af0*/  @!P5 LDC.64 R12, c[0x0][0x380] ;  /* 0x0000e000ff0cdb82 */ /* 0x000e620000000a00 */
[C-C-:B------:R-:W-:Y:S02]  /*0b00*/  @!P5 IMAD.IADD R21, R4.reuse, 0x1, R27.reuse ;  /* 0x000000010415d824 */ /* 0x140fe400078e021b */
[----:B------:R-:W-:Y:S01]  /*0b10*/  @!P1 IMAD.IADD R27, R5, 0x1, R27 ;  /* 0x00000001051b9824 */ /* 0x000fe200078e021b */
[----:B------:R-:W-:-:S04]  /*0b20*/  @!P6 IADD3 R29, PT, PT, R4, R26, RZ ;  /* 0x0000001a041de210 */ /* 0x000fc80007ffe0ff */
[----:B------:R-:W3:Y:S01]  /*0b30*/  @!P1 LDC.64 R14, c[0x0][0x388] ;  /* 0x0000e200ff0e9b82 */ /* 0x000ee20000000a00 */
[----:B0-----:R-:W-:-:S07]  /*0b40*/  @!P0 IMAD.WIDE.U32 R22, R11, 0x8, R22 ;  /* 0x000000080b168825 */ /* 0x001fce00078e0016 */
[----:B------:R-:W0:Y:S01]  /*0b50*/  @!P6 LDC.64 R16, c[0x0][0x380] ;  /* 0x0000e000ff10eb82 */ /* 0x000e220000000a00 */
[----:B------:R-:W4:Y:S01]  /*0b60*/  @!P0 LDG.E.64 R22, desc[UR10][R22.64] ;  /* 0x0000000a16168981 */ /* 0x000f22000c1e1b00 */
[----:B-1----:R-:W-:-:S06]  /*0b70*/  @!P5 IMAD.WIDE.U32 R12, R21, 0x8, R12 ;  /* 0x00000008150cd825 */ /* 0x002fcc00078e000c */
[----:B------:R-:W1:Y:S01]  /*0b80*/  @!P2 LDC.64 R10, c[0x0][0x388] ;  /* 0x0000e200ff0aab82 */ /* 0x000e620000000a00 */
[----:B------:R-:W5:Y:S01]  /*0b90*/  @!P5 LDG.E.64 R12, desc[UR10][R12.64] ;  /* 0x0000000a0c0cd981 */ /* 0x000f62000c1e1b00 */
[----:B---3--:R-:W-:-:S04]  /*0ba0*/  @!P1 IMAD.WIDE.U32 R14, R27, 0x8, R14 ;  /* 0x000000081b0e9825 */ /* 0x008fc800078e000e */
[----:B------:R-:W-:Y:S02]  /*0bb0*/  @!P2 IMAD.IADD R27, R5, 0x1, R26 ;  /* 0x00000001051ba824 */ /* 0x000fe400078e021a */
[----:B------:R-:W3:Y:S01]  /*0bc0*/  @!P1 LDG.E.64 R14, desc[UR10][R14.64] ;  /* 0x0000000a0e0e9981 */ /* 0x000ee2000c1e1b00 */
[----:B0-----:R-:W-:-:S06]  /*0bd0*/  @!P6 IMAD.WIDE.U32 R16, R29, 0x8, R16 ;  /* 0x000000081d10e825 */ /* 0x001fcc00078e0010 */
[----:B------:R-:W3:Y:S01]  /*0be0*/  @!P6 LDG.E.64 R16, desc[UR10][R16.64] ;  /* 0x0000000a1010e981 */ /* 0x000ee2000c1e1b00 */
[----:B-1----:R-:W-:-:S06]  /*0bf0*/  @!P2 IMAD.WIDE.U32 R10, R27, 0x8, R10 ;  /* 0x000000081b0aa825 */ /* 0x002fcc00078e000a */
[----:B------:R-:W3:Y:S04]  /*0c00*/  @!P2 LDG.E.64 R10, desc[UR10][R10.64] ;  /* 0x0000000a0a0aa981 */ /* 0x000ee8000c1e1b00 */
[----:B--2---:R0:W-:Y:S01]  /*0c10*/  @!P4 STS.64 [R25], R18 ;  /* 0x000000121900c388 */ /* 0x0041e20000000a00 */
[----:B------:R-:W-:Y:S02]  /*0c20*/  ISETP.GE.U32.OR P4, PT, R2, UR6, P3 ;  /* 0x0000000602007c0c */ /* 0x000fe40009f86470 */
[----:B------:R-:W-:-:S11]  /*0c30*/  ISETP.GE.U32.OR P3, PT, R6, UR6, P3 ;  /* 0x0000000606007c0c */ /* 0x000fd60009f66470 */
[----:B0-----:R-:W0:Y:S01]  /*0c40*/  @!P4 LDC.64 R18, c[0x0][0x380] ;  /* 0x0000e000ff12cb82 */ /* 0x001e220000000a00 */
[----:B------:R-:W-:Y:S01]  /*0c50*/  @!P4 IMAD.IADD R27, R4, 0x1, R24 ;  /* 0x00000001041bc824 */ /* 0x000fe200078e0218 */
[----:B------:R-:W-:-:S06]  /*0c60*/  @!P3 IADD3 R29, PT, PT, R5, R24, RZ ;  /* 0x00000018051db210 */ /* 0x000fcc0007ffe0ff */
[----:B------:R-:W1:Y:S01]  /*0c70*/  @!P3 LDC.64 R20, c[0x0][0x388] ;  /* 0x0000e200ff14bb82 */ /* 0x000e620000000a00 */
[----:B0-----:R-:W-:-:S06]  /*0c80*/  @!P4 IMAD.WIDE.U32 R18, R27, 0x8, R18 ;  /* 0x000000081b12c825 */ /* 0x001fcc00078e0012 */
[----:B------:R-:W2:Y:S01]  /*0c90*/  @!P4 LDG.E.64 R18, desc[UR10][R18.64] ;  /* 0x0000000a1212c981 */ /* 0x000ea2000c1e1b00 */
[----:B-1----:R-:W-:-:S06]  /*0ca0*/  @!P3 IMAD.WIDE.U32 R20, R29, 0x8, R20 ;  /* 0x000000081d14b825 */ /* 0x002fcc00078e0014 */
[----:B------:R-:W2:Y:S01]  /*0cb0*/  @!P3 LDG.E.64 R20, desc[UR10][R20.64] ;  /* 0x0000000a1414b981 */ /* 0x000ea2000c1e1b00 */
[----:B------:R-:W-:-:S05]  /*0cc0*/  IMAD R9, R9, 0x8, R8 ;  /* 0x0000000809097824 */ /* 0x000fca00078e0208 */
[----:B----4-:R0:W-:Y:S04]  /*0cd0*/  @!P0 STS.64 [R9], R22 ;  /* 0x0000001609008388 */ /* 0x0101e80000000a00 */
[----:B-----5:R0:W-:Y:S04]  /*0ce0*/  @!P5 STS.64 [R25+0x80], R12 ;  /* 0x0000800c1900d388 */ /* 0x0201e80000000a00 */
[----:B---3--:R0:W-:Y:S04]  /*0cf0*/  @!P1 STS.64 [R9+0x80], R14 ;  /* 0x0000800e09009388 */ /* 0x0081e80000000a00 */
[----:B------:R0:W-:Y:S04]  /*0d00*/  @!P6 STS.64 [R25+0x100], R16 ;  /* 0x000100101900e388 */ /* 0x0001e80000000a00 */
[----:B------:R0:W-:Y:S01]  /*0d10*/  @!P2 STS.64 [R9+0x100], R10 ;  /* 0x0001000a0900a388 */ /* 0x0001e20000000a00 */
[----:B------:R-:W-:-:S03]  /*0d20*/  VIADD R3, R3, 0x4 ;  /* 0x0000000403037836 */ /* 0x000fc60000000000 */
[----:B--2---:R0:W-:Y:S04]  /*0d30*/  @!P4 STS.64 [R25+0x180], R18 ;  /* 0x000180121900c388 */ /* 0x0041e80000000a00 */
[----:B------:R0:W-:Y:S02]  /*0d40*/  @!P3 STS.64 [R9+0x180], R20 ;  /* 0x000180140900b388 */ /* 0x0001e40000000a00 */
.L_x_3:
[----:B------:R-:W-:Y:S05]  /*0d50*/  BRA.U !UP1, `(.L_x_0) ;  /* 0x0000000109d87547 */ /* 0x000fea000b800000 */
[----:B------:R-:W-:Y:S02]  /*0d60*/  UISETP.NE.AND UP0, UPT, UR5, 0x1, UPT ;  /* 0x000000010500788c */ /* 0x000fe4000bf05270 */
[----:B------:R-:W-:-:S04]  /*0d70*/  ULOP3.LUT UR4, UR4, 0x1, URZ, 0xc0, !UPT ;  /* 0x0000000104047892 */ /* 0x000fc8000f8ec0ff */
[----:B------:R-:W-:-:S03]  /*0d80*/  UISETP.NE.U32.AND UP1, UPT, UR4, 0x1, UPT ;  /* 0x000000010400788c */ /* 0x000fc6000bf25070 */
[----:B------:R-:W-:Y:S08]  /*0d90*/  BRA.U !UP0, `(.L_x_4) ;  /* 0x0000000108807547 */ /* 0x000ff0000b800000 */
[----:B------:R-:W2:Y:S01]  /*0da0*/  LDCU UR4, c[0x0][0x3a0] ;  /* 0x00007400ff0477ac */ /* 0x000ea20008000800 */
[----:B0---4-:R-:W-:-:S04]  /*0db0*/  LEA R9, R3, R0, 0x4 ;  /* 0x0000000003097211 */ /* 0x011fc800078e20ff */
[C---:B------:R-:W-:Y:S01]  /*0dc0*/  ISETP.GT.U32.AND P0, PT, R9.reuse, 0x7f, PT ;  /* 0x0000007f0900780c */ /* 0x040fe20003f04070 */
[----:B-1----:R-:W-:-:S05]  /*0dd0*/  VIADD R25, R9, 0x10 ;  /* 0x0000001009197836 */ /* 0x002fca0000000000 */
[----:B------:R-:W-:Y:S02]  /*0de0*/  ISETP.GT.U32.AND P1, PT, R25, 0x7f, PT ;  /* 0x0000007f1900780c */ /* 0x000fe40003f24070 */
[----:B--2---:R-:W-:Y:S02]  /*0df0*/  ISETP.GE.U32.OR P2, PT, R2, UR4, P0 ;  /* 0x0000000402007c0c */ /* 0x004fe40008746470 */
[----:B------:R-:W-:Y:S02]  /*0e00*/  ISETP.GE.U32.OR P0, PT, R6, UR4, P0 ;  /* 0x0000000406007c0c */ /* 0x000fe40008706470 */
[----:B------:R-:W-:Y:S02]  /*0e10*/  ISETP.GE.U32.OR P3, PT, R2, UR4, P1 ;  /* 0x0000000402007c0c */ /* 0x000fe40008f66470 */
[----:B------:R-:W-:-:S07]  /*0e20*/  ISETP.GE.U32.OR P1, PT, R6, UR4, P1 ;  /* 0x0000000406007c0c */ /* 0x000fce0008f26470 */
[----:B------:R-:W0:Y:S01]  /*0e30*/  @!P2 LDC.64 R12, c[0x0][0x380] ;  /* 0x0000e000ff0cab82 */ /* 0x000e220000000a00 */
[C---:B------:R-:W-:Y:S01]  /*0e40*/  @!P2 IMAD.IADD R19, R4.reuse, 0x1, R9 ;  /* 0x000000010413a824 */ /* 0x040fe200078e0209 */
[C---:B------:R-:W-:Y:S02]  /*0e50*/  @!P0 IADD3 R21, PT, PT, R5.reuse, R9, RZ ;  /* 0x0000000905158210 */ /* 0x040fe40007ffe0ff */
[----:B------:R-:W-:Y:S02]  /*0e60*/  @!P3 IMAD.IADD R23, R4, 0x1, R25 ;  /* 0x000000010417b824 */ /* 0x000fe400078e0219 */
[----:B------:R-:W-:Y:S02]  /*0e70*/  @!P1 IADD3 R25, PT, PT, R5, R25, RZ ;  /* 0x0000001905199210 */ /* 0x000fe40007ffe0ff */
[----:B------:R-:W1:Y:S08]  /*0e80*/  @!P0 LDC.64 R10, c[0x0][0x388] ;  /* 0x0000e200ff0a8b82 */ /* 0x000e700000000a00 */
[----:B------:R-:W2:Y:S08]  /*0e90*/  @!P3 LDC.64 R14, c[0x0][0x380] ;  /* 0x0000e000ff0ebb82 */ /* 0x000eb00000000a00 */
[----:B------:R-:W3:Y:S01]  /*0ea0*/  @!P1 LDC.64 R16, c[0x0][0x388] ;  /* 0x0000e200ff109b82 */ /* 0x000ee20000000a00 */
[----:B0-----:R-:W-:-:S06]  /*0eb0*/  @!P2 IMAD.WIDE.U32 R12, R19, 0x8, R12 ;  /* 0x00000008130ca825 */ /* 0x001fcc00078e000c */
[----:B------:R-:W4:Y:S01]  /*0ec0*/  @!P2 LDG.E.64 R12, desc[UR10][R12.64] ;  /* 0x0000000a0c0ca981 */ /* 0x000f22000c1e1b00 */
[----:B-1----:R-:W-:-:S06]  /*0ed0*/  @!P0 IMAD.WIDE.U32 R10, R21, 0x8, R10 ;  /* 0x00000008150a8825 */ /* 0x002fcc00078e000a */
[----:B------:R-:W5:Y:S01]  /*0ee0*/  @!P0 LDG.E.64 R10, desc[UR10][R10.64] ;  /* 0x0000000a0a0a8981 */ /* 0x000f62000c1e1b00 */
[----:B--2---:R-:W-:-:S06]  /*0ef0*/  @!P3 IMAD.WIDE.U32 R14, R23, 0x8, R14 ;  /* 0x00000008170eb825 */ /* 0x004fcc00078e000e */
[----:B------:R-:W2:Y:S01]  /*0f00*/  @!P3 LDG.E.64 R14, desc[UR10][R14.64] ;  /* 0x0000000a0e0eb981 */ /* 0x000ea2000c1e1b00 */
[----:B---3--:R-:W-:-:S06]  /*0f10*/  @!P1 IMAD.WIDE.U32 R16, R25, 0x8, R16 ;  /* 0x0000000819109825 */ /* 0x008fcc00078e0010 */
[----:B------:R-:W3:Y:S01]  /*0f20*/  @!P1 LDG.E.64 R16, desc[UR10][R16.64] ;  /* 0x0000000a10109981 */ /* 0x000ee2000c1e1b00 */
[C---:B------:R-:W-:Y:S01]  /*0f30*/  IMAD R19, R9.reuse, 0x8, R7 ;  /* 0x0000000809137824 */ /* 0x040fe200078e0207 */
[----:B------:R-:W-:Y:S01]  /*0f40*/  LEA R9, R9, R8, 0x3 ;  /* 0x0000000809097211 */ /* 0x000fe200078e18ff */
[----:B------:R-:W-:-:S03]  /*0f50*/  VIADD R3, R3, 0x2 ;  /* 0x0000000203037836 */ /* 0x000fc60000000000 */
[----:B----4-:R0:W-:Y:S04]  /*0f60*/  @!P2 STS.64 [R19], R12 ;  /* 0x0000000c1300a388 */ /* 0x0101e80000000a00 */
[----:B-----5:R0:W-:Y:S04]  /*0f70*/  @!P0 STS.64 [R9], R10 ;  /* 0x0000000a09008388 */ /* 0x0201e80000000a00 */
[----:B--2---:R0:W-:Y:S04]  /*0f80*/  @!P3 STS.64 [R19+0x80], R14 ;  /* 0x0000800e1300b388 */ /* 0x0041e80000000a00 */
[----:B---3--:R0:W-:Y:S02]  /*0f90*/  @!P1 STS.64 [R9+0x80], R16 ;  /* 0x0000801009009388 */ /* 0x0081e40000000a00 */
.L_x_4:
[----:B------:R-:W-:Y:S05]  /*0fa0*/  BRA.U UP1, `(.L_x_0) ;  /* 0x0000000101447547 */ /* 0x000fea000b800000 */
[----:B------:R-:W2:Y:S01]  /*0fb0*/  LDCU UR4, c[0x0][0x3a0] ;  /* 0x00007400ff0477ac */ /* 0x000ea20008000800 */
[----:B----4-:R-:W-:-:S04]  /*0fc0*/  LEA R0, R3, R0, 0x4 ;  /* 0x0000000003007211 */ /* 0x010fc800078e20ff */
[----:B------:R-:W-:-:S04]  /*0fd0*/  ISETP.GT.U32.AND P0, PT, R0, 0x7f, PT ;  /* 0x0000007f0000780c */ /* 0x000fc80003f04070 */
[----:B--2---:R-:W-:Y:S02]  /*0fe0*/  ISETP.GE.U32.OR P1, PT, R2, UR4, P0 ;  /* 0x0000000402007c0c */ /* 0x004fe40008726470 */
[----:B------:R-:W-:-:S11]  /*0ff0*/  ISETP.GE.U32.OR P0, PT, R6, UR4, P0 ;  /* 0x0000000406007c0c */ /* 0x000fd60008706470 */
[----:B------:R-:W2:Y:S01]  /*1000*/  @!P1 LDC.64 R2, c[0x0][0x380] ;  /* 0x0000e000ff029b82 */ /* 0x000ea20000000a00 */
[----:B0-----:R-:W-:Y:S01]  /*1010*/  @!P1 IMAD.IADD R9, R4, 0x1, R0 ;  /* 0x0000000104099824 */ /* 0x001fe200078e0200 */
[----:B------:R-:W-:-:S06]  /*1020*/  @!P0 IADD3 R5, PT, PT, R5, R0, RZ ;  /* 0x0000000005058210 */ /* 0x000fcc0007ffe0ff */
[----:B-1----:R-:W0:Y:S01]  /*1030*/  @!P0 LDC.64 R10, c[0x0][0x388] ;  /* 0x0000e200ff0a8b82 */ /* 0x002e220000000a00 */
[----:B--2---:R-:W-:-:S06]  /*1040*/  @!P1 IMAD.WIDE.U32 R2, R9, 0x8, R2 ;  /* 0x0000000809029825 */ /* 0x004fcc00078e0002 */
[----:B------:R-:W2:Y:S01]  /*1050*/  @!P1 LDG.E.64 R2, desc[UR10][R2.64] ;  /* 0x0000000a02029981 */ /* 0x000ea2000c1e1b00 */
[----:B0-----:R-:W-:-:S06]  /*1060*/  @!P0 IMAD.WIDE.U32 R4, R5, 0x8, R10 ;  /* 0x0000000805048825 */ /* 0x001fcc00078e000a */
[----:B------:R-:W3:Y:S01]  /*1070*/  @!P0 LDG.E.64 R4, desc[UR10][R4.64] ;  /* 0x0000000a04048981 */ /* 0x000ee2000c1e1b00 */
[C---:B------:R-:W-:Y:S01]  /*1080*/  @!P1 IMAD R7, R0.reuse, 0x8, R7 ;  /* 0x0000000800079824 */ /* 0x040fe200078e0207 */
[----:B------:R-:W-:-:S04]  /*1090*/  @!P0 LEA R9, R0, R8, 0x3 ;  /* 0x0000000800098211 */ /* 0x000fc800078e18ff */
[----:B--2---:R2:W-:Y:S04]  /*10a0*/  @!P1 STS.64 [R7], R2 ;  /* 0x0000000207009388 */ /* 0x0045e80000000a00 */
[----:B---3--:R2:W-:Y:S02]  /*10b0*/  @!P0 STS.64 [R9], R4 ;  /* 0x0000000409008388 */ /* 0x0085e40000000a00 */
.L_x_0:
[----:B----4-:R-:W3:Y:S01]  /*10c0*/  S2R R0, SR_TID.Y ;  /* 0x0000000000007919 */ /* 0x010ee20000002200 */
[----:B------:R-:W4:Y:S01]  /*10d0*/  S2UR UR5, SR_CgaCtaId ;  /* 0x00000000000579c3 */ /* 0x000f220000008800 */
[----:B------:R-:W-:Y:S01]  /*10e0*/  UMOV UR4, 0x400 ;  /* 0x0000040000047882 */ /* 0x000fe20000000000 */
[----:B01----:R-:W-:Y:S01]  /*10f0*/  CS2R R22, SRZ ;  /* 0x0000000000167805 */ /* 0x003fe2000001ff00 */
[----:B--2---:R-:W0:Y:S01]  /*1100*/  S2R R3, SR_TID.X ;  /* 0x0000000000037919 */ /* 0x004e220000002100 */
[----:B------:R-:W-:-:S04]  /*1110*/  UIADD3 UR6, UPT, UPT, UR4, 0x4000, URZ ;  /* 0x0000400004067890 */ /* 0x000fc8000fffe0ff */
[----:B------:R-:W-:Y:S01]  /*1120*/  BAR.SYNC.DEFER_BLOCKING 0x0 ;  /* 0x0000000000007b1d */ /* 0x000fe20000010000 */
[----:B----4-:R-:W-:Y:S02]  /*1130*/  ULEA UR6, UR5, UR6, 0x18 ;  /* 0x0000000605067291 */ /* 0x010fe4000f8ec0ff */
[----:B------:R-:W-:-:S04]  /*1140*/  ULEA UR4, UR5, UR4, 0x18 ;  /* 0x0000000405047291 */ /* 0x000fc8000f8ec0ff */
[----:B---3--:R-:W-:Y:S02]  /*1150*/  LEA R20, R0, UR6, 0xa ;  /* 0x0000000600147c11 */ /* 0x008fe4000f8e50ff */
[----:B0-----:R-:W-:Y:S01]  /*1160*/  LEA R2, R3, UR4, 0xa ;  /* 0x0000000403027c11 */ /* 0x001fe2000f8e50ff */
[----:B------:R-:W-:-:S06]  /*1170*/  UMOV UR4, 0x40 ;  /* 0x0000004000047882 */ /* 0x000fcc0000000000 */
.L_x_5:
[----:B------:R-:W-:Y:S04]  /*1180*/  LDS.128 R12, [R2+UR4+-0x40] ;  /* 0xffffc004020c7984 */ /* 0x000fe80008000c00 */
[----:B------:R-:W0:Y:S04]  /*1190*/  LDS.128 R16, [R20+UR4+-0x40] ;  /* 0xffffc00414107984 */ /* 0x000e280008000c00 */
[----:B------:R-:W-:Y:S04]  /*11a0*/  LDS.128 R4, [R2+UR4+-0x30] ;  /* 0xffffd00402047984 */ /* 0x000fe80008000c00 */
[----:B------:R-:W1:Y:S01]  /*11b0*/  LDS.128 R8, [R20+UR4+-0x30] ;  /* 0xffffd00414087984 */ /* 0x000e620008000c00 */
[----:B0-----:R-:W-:-:S02]  /*11c0*/  DADD R24, R12, -R16 ;  /* 0x000000000c187229 */ /* 0x001fc40000000810 */
[----:B------:R-:W-:Y:S01]  /*11d0*/  DADD R26, R14, -R18 ;  /* 0x000000000e1a7229 */ /* 0x000fe20000000812 */
[----:B------:R-:W-:Y:S04]  /*11e0*/  LDS.128 R12, [R2+UR4+-0x20] ;  /* 0xffffe004020c7984 */ /* 0x000fe80008000c00 */
[----:B------:R-:W0:Y:S01]  /*11f0*/  LDS.128 R16, [R20+UR4+-0x20] ;  /* 0xffffe00414107984 */ /* 0x000e220008000c00 */
[----:B------:R-:W-:Y:S02]  /*1200*/  DFMA R22, R24, R24, R22 ;  /* 0x000000181816722b */ /* 0x000fe40000000016 */
[----:B-1----:R-:W-:-:S06]  /*1210*/  DADD R24, R4, -R8 ;  /* 0x0000000004187229 */ /* 0x002fcc0000000808 */
[----:B------:R-:W-:Y:S02]  /*1220*/  DFMA R22, R26, R26, R22 ;  /* 0x0000001a1a16722b */ /* 0x000fe40000000016 */
[----:B------:R-:W-:Y:S01]  /*1230*/  DADD R26, R6, -R10 ;  /* 0x00000000061a7229 */ /* 0x000fe2000000080a */
[----:B------:R-:W-:Y:S04]  /*1240*/  LDS.128 R4, [R2+UR4+-0x10] ;  /* 0xfffff00402047984 */ /* 0x000fe80008000c00 */
[----:B------:R-:W1:Y:S01]  /*1250*/  LDS.128 R8, [R20+UR4+-0x10] ;  /* 0xfffff00414087984 */ /* 0x000e620008000c00 */
[----:B------:R-:W-:-:S08]  /*1260*/  DFMA R22, R24, R24, R22 ;  /* 0x000000181816722b */ /* 0x000fd00000000016 */
[----:B------:R-:W-:Y:S02]  /*1270*/  DFMA R22, R26, R26, R22 ;  /* 0x0000001a1a16722b */ /* 0x000fe40000000016 */
[----:B0-----:R-:W-:Y:S02]  /*1280*/  DADD R24, R12, -R16 ;  /* 0x000000000c187229 */ /* 0x001fe40000000810 */
[----:B------:R-:W-:Y:S01]  /*1290*/  DADD R26, R14, -R18 ;  /* 0x000000000e1a7229 */ /* 0x000fe20000000812 */
[----:B------:R-:W-:Y:S04]  /*12a0*/  LDS.128 R16, [R2+UR4] ;  /* 0x0000000402107984 */ /* 0x000fe80008000c00 */
[----:B------:R-:W0:Y:S01]  /*12b0*/  LDS.128 R12, [R20+UR4] ;  /* 0x00000004140c7984 */ /* 0x000e220008000c00 */
[----:B------:R-:W-:-:S08]  /*12c0*/  DFMA R22, R24, R24, R22 ;  /* 0x000000181816722b */ /* 0x000fd00000000016 */
[----:B------:R-:W-:Y:S02]  /*12d0*/  DFMA R22, R26, R26, R22 ;  /* 0x0000001a1a16722b */ /* 0x000fe40000000016 */
[----:B-1----:R-:W-:Y:S02]  /*12e0*/  DADD R24, R4, -R8 ;  /* 0x0000000004187229 */ /* 0x002fe40000000808 */
[----:B------:R-:W-:Y:S01]  /*12f0*/  DADD R26, R6, -R10 ;  /* 0x00000000061a7229 */ /* 0x000fe2000000080a */
[----:B------:R-:W-:Y:S04]  /*1300*/  LDS.128 R8, [R2+UR4+0x10] ;  /* 0x0000100402087984 */ /* 0x000fe80008000c00 */
[----:B------:R-:W1:Y:S01]  /*1310*/  LDS.128 R4, [R20+UR4+0x10] ;  /* 0x0000100414047984 */ /* 0x000e620008000c00 */
[----:B------:R-:W-:-:S08]  /*1320*/  DFMA R22, R24, R24, R22 ;  /* 0x000000181816722b */ /* 0x000fd00000000016 */
[----:B------:R-:W-:Y:S02]  /*1330*/  DFMA R26, R26, R26, R22 ;  /* 0x0000001a1a1a722b */ /* 0x000fe40000000016 */
[----:B0-----:R-:W-:Y:S02]  /*1340*/  DADD R12, R16, -R12 ;  /* 0x00000000100c7229 */ /* 0x001fe4000000080c */
[----:B------:R-:W-:Y:S01]  /*1350*/  DADD R22, R18, -R14 ;  /* 0x0000000012167229 */ /* 0x000fe2000000080e */
[----:B------:R-:W-:Y:S05]  /*1360*/  LDS.128 R16, [R2+UR4+0x20] ;  /* 0x0000200402107984 */ /* 0x000fea0008000c00 */
[----:B------:R-:W-:-:S02]  /*1370*/  DFMA R26, R12, R12, R26 ;  /* 0x0000000c0c1a722b */ /* 0x000fc4000000001a */
[----:B------:R-:W0:Y:S06]  /*1380*/  LDS.128 R12, [R20+UR4+0x20] ;  /* 0x00002004140c7984 */ /* 0x000e2c0008000c00 */
[----:B------:R-:W-:Y:S02]  /*1390*/  DFMA R22, R22, R22, R26 ;  /* 0x000000161616722b */ /* 0x000fe4000000001a */
[----:B-1----:R-:W-:Y:S02]  /*13a0*/  DADD R24, R8, -R4 ;  /* 0x0000000008187229 */ /* 0x002fe40000000804 */
[----:B------:R-:W-:Y:S01]  /*13b0*/  DADD R26, R10, -R6 ;  /* 0x000000000a1a7229 */ /* 0x000fe20000000806 */
[----:B------:R-:W-:Y:S04]  /*13c0*/  LDS.128 R4, [R2+UR4+0x30] ;  /* 0x0000300402047984 */ /* 0x000fe80008000c00 */
[----:B------:R-:W1:Y:S01]  /*13d0*/  LDS.128 R8, [R20+UR4+0x30] ;  /* 0x0000300414087984 */ /* 0x000e620008000c00 */
[----:B------:R-:W-:Y:S01]  /*13e0*/  DFMA R22, R24, R24, R22 ;  /* 0x000000181816722b */ /* 0x000fe20000000016 */
[----:B------:R-:W-:-:S04]  /*13f0*/  UIADD3 UR4, UPT, UPT, UR4, 0x80, URZ ;  /* 0x0000008004047890 */ /* 0x000fc8000fffe0ff */
[----:B------:R-:W-:-:S03]  /*1400*/  UISETP.NE.AND UP0, UPT, UR4, 0x440, UPT ;  /* 0x000004400400788c */ /* 0x000fc6000bf05270 */
[----:B------:R-:W-:Y:S02]  /*1410*/  DFMA R26, R26, R26, R22 ;  /* 0x0000001a1a1a722b */ /* 0x000fe40000000016 */
[----:B0-----:R-:W-:Y:S02]  /*1420*/  DADD R12, R16, -R12 ;  /* 0x00000000100c7229 */ /* 0x001fe4000000080c */
[----:B------:R-:W-:-:S06]  /*1430*/  DADD R14, R18, -R14 ;  /* 0x00000000120e7229 */ /* 0x000fcc000000080e */
[----:B------:R-:W-:-:S08]  /*1440*/  DFMA R26, R12, R12, R26 ;  /* 0x0000000c0c1a722b */ /* 0x000fd0000000001a */
[----:B------:R-:W-:Y:S02]  /*1450*/  DFMA R26, R14, R14, R26 ;  /* 0x0000000e0e1a722b */ /* 0x000fe4000000001a */
[----:B-1----:R-:W-:Y:S02]  /*1460*/  DADD R4, R4, -R8 ;  /* 0x0000000004047229 */ /* 0x002fe40000000808 */
[----:B------:R-:W-:-:S06]  /*1470*/  DADD R6, R6, -R10 ;  /* 0x0000000006067229 */ /* 0x000fcc000000080a */
[----:B------:R-:W-:-:S08]  /*1480*/  DFMA R26, R4, R4, R26 ;  /* 0x00000004041a722b */ /* 0x000fd0000000001a */
[----:B------:R-:W-:Y:S01]  /*1490*/  DFMA R22, R6, R6, R26 ;  /* 0x000000060616722b */ /* 0x000fe2000000001a */
[----:B------:R-:W-:Y:S10]  /*14a0*/  BRA.U UP0, `(.L_x_5) ;  /* 0xfffffffd00347547 */ /* 0x000ff4000b83ffff */
[----:B------:R-:W0:Y:S01]  /*14b0*/  S2R R2, SR_CTAID.X ;  /* 0x0000000000027919 */ /* 0x000e220000002500 */
[----:B------:R-:W1:Y:S01]  /*14c0*/  LDCU UR4, c[0x0][0x3a0] ;  /* 0x00007400ff0477ac */ /* 0x000e620008000800 */
[----:B0-----:R-:W-:-:S05]  /*14d0*/  IMAD R5, R2, 0x10, R3 ;  /* 0x0000001002057824 */ /* 0x001fca00078e0203 */
[----:B-1----:R-:W-:-:S13]  /*14e0*/  ISETP.GE.U32.AND P0, PT, R5, UR4, PT ;  /* 0x0000000405007c0c */ /* 0x002fda000bf06070 */
[----:B------:R-:W-:Y:S05]  /*14f0*/  @P0 EXIT ;  /* 0x000000000000094d */ /* 0x000fea0003800000 */
[----:B------:R-:W0:Y:S02]  /*1500*/  S2R R3, SR_CTAID.Y ;  /* 0x0000000000037919 */ /* 0x000e240000002600 */
[----:B0-----:R-:W-:-:S04]  /*1510*/  LEA R0, R3, R0, 0x4 ;  /* 0x0000000003007211 */ /* 0x001fc800078e20ff */
[----:B------:R-:W-:-:S13]  /*1520*/  ISETP.GE.U32.AND P0, PT, R0, UR4, PT ;  /* 0x0000000400007c0c */ /* 0x000fda000bf06070 */
[----:B------:R-:W-:Y:S05]  /*1530*/  @P0 EXIT ;  /* 0x000000000000094d */ /* 0x000fea0003800000 */
[----:B------:R-:W0:Y:S01]  /*1540*/  LDC.64 R2, c[0x0][0x390] ;  /* 0x0000e400ff027b82 */ /* 0x000e220000000a00 */
[----:B------:R-:W-:-:S04]  /*1550*/  IMAD R5, R5, UR4, R0 ;  /* 0x0000000405057c24 */ /* 0x000fc8000f8e0200 */
[----:B0-----:R-:W-:-:S05]  /*1560*/  IMAD.WIDE.U32 R2, R5, 0x8, R2 ;  /* 0x0000000805027825 */ /* 0x001fca00078e0002 */
[----:B------:R-:W-:Y:S01]  /*1570*/  STG.E.64 desc[UR10][R2.64], R22 ;  /* 0x0000001602007986 */ /* 0x000fe2000c101b0a */
[----:B------:R-:W-:Y:S05]  /*1580*/  EXIT ;  /* 0x000000000000794d */ /* 0x000fea0003800000 */
.L_x_6:
[----:B------:R-:W-:-:S00]  /*1590*/  BRA `(.L_x_6) ;  /* 0xfffffffc00fc7947 */ /* 0x000fc0000383ffff */
[----:B------:R-:W-:-:S00]  /*15a0*/  NOP ;  /* 0x0000000000007918 */ /* 0x000fc00000000000 */
        /* <DEDUP_REMOVED lines=13> */
.L_x_7:


//--------------------- .nv.shared._Z13matrixMulCUDAPdS_S_iii --------------------------
	.section	.nv.shared._Z13matrixMulCUDAPdS_S_iii,"aw",@nobits
	.sectionflags	@""
	.align	8
.nv.shared._Z13matrixMulCUDAPdS_S_iii:
	.zero		33792


//--------------------- .nv.shared.reserved.0     --------------------------
	.section	.nv.shared.reserved.0,"aw",@nobits
	.weak		__nv_reservedSMEM_offset_0_alias
	.size		__nv_reservedSMEM_offset_0_alias, 0, 64
	.other		__nv_reservedSMEM_offset_0_alias,@"STO_CUDA_RESERVED_SHARED STV_DEFAULT"
__nv_reservedSMEM_offset_0_alias:
	.zero		0
	.zero		64


//--------------------- .nv.constant0._Z13matrixMulCUDAPdS_S_iii --------------------------
	.section	.nv.constant0._Z13matrixMulCUDAPdS_S_iii,"a",@progbits
	.sectionflags	@""
	.align	4
.nv.constant0._Z13matrixMulCUDAPdS_S_iii:
	.zero		932


//--------------------- SYMBOLS --------------------------

	.type		.nv.reservedSmem.offset0,@object
	.size		.nv.reservedSmem.offset0,0x4
	.type		.nv.reservedSmem.cap,@object
	.size		.nv.reservedSmem.cap,0x4
